//
// Generated by NVIDIA NVVM Compiler
//
// Compiler Build ID: CL-36424714
// Cuda compilation tools, release 13.0, V13.0.88
// Based on NVVM 20.0.0
//

.version 9.0
.target sm_100
.address_size 64

	// .globl	_Z9radixSortPiii
.extern .func  (.param .b32 func_retval0) vprintf
(
	.param .b64 vprintf_param_0,
	.param .b64 vprintf_param_1
)
;
.global .align 1 .b8 $str[2] = {10};
.global .align 1 .b8 $str$1[5] = {32, 37, 100, 32};
.global .align 1 .b8 $str$2[16] = {10, 99, 111, 109, 112, 117, 116, 101, 32, 104, 105, 115, 116, 111, 58};
.global .align 1 .b8 $str$3[23] = {10, 97, 114, 114, 69, 108, 101, 109, 91, 37, 100, 93, 58, 37, 100, 32, 107, 101, 121, 58, 37, 100};
.global .align 1 .b8 $str$4[12] = {10, 97, 103, 103, 72, 105, 115, 116, 111, 58, 32};
.global .align 1 .b8 $str$5[29] = {10, 107, 101, 121, 32, 61, 32, 37, 100, 44, 32, 97, 103, 103, 72, 105, 115, 116, 111, 91, 37, 100, 93, 32, 61, 32, 37, 100};
.global .align 1 .b8 $str$6[30] = {10, 116, 111, 65, 114, 114, 91, 37, 100, 93, 32, 61, 32, 102, 114, 111, 109, 65, 114, 114, 91, 37, 100, 93, 32, 61, 32, 37, 100};
.extern .shared .align 16 .b8 s[];
.global .align 1 .b8 $str$7[15] = {10, 32, 102, 114, 111, 109, 65, 114, 114, 97, 121, 58, 32, 32};
.global .align 1 .b8 $str$8[22] = {10, 32, 98, 52, 32, 104, 105, 115, 116, 111, 32, 102, 114, 111, 109, 65, 114, 114, 58, 32, 32};
.global .align 1 .b8 $str$9[22] = {10, 97, 103, 103, 72, 105, 115, 116, 111, 44, 32, 98, 105, 116, 112, 111, 115, 58, 37, 100, 58};
.global .align 1 .b8 $str$10[12] = {10, 32, 115, 111, 114, 116, 101, 100, 58, 32, 32};

.visible .entry _Z9radixSortPiii(
	.param .u64 .ptr .align 1 _Z9radixSortPiii_param_0,
	.param .u32 _Z9radixSortPiii_param_1,
	.param .u32 _Z9radixSortPiii_param_2
)
{
	.local .align 8 .b8 	__local_depot0[32];
	.reg .b64 	%SP;
	.reg .b64 	%SPL;
	.reg .pred 	%p<112>;
	.reg .b32 	%r<1055>;
	.reg .b64 	%rd<203>;

	mov.u64 	%SPL, __local_depot0;
	cvta.local.u64 	%SP, %SPL;
	ld.param.u64 	%rd15, [_Z9radixSortPiii_param_0];
	ld.param.u32 	%r155, [_Z9radixSortPiii_param_1];
	ld.param.u32 	%r156, [_Z9radixSortPiii_param_2];
	cvta.to.global.u64 	%rd1, %rd15;
	add.u64 	%rd16, %SP, 8;
	add.u64 	%rd2, %SPL, 8;
	add.u64 	%rd3, %SPL, 8;
	add.u64 	%rd4, %SPL, 8;
	add.u64 	%rd5, %SPL, 8;
	add.u64 	%rd6, %SPL, 8;
	mov.u32 	%r1054, %tid.x;
	mov.u32 	%r2, %ntid.x;
	mov.b32 	%r157, 1;
	shl.b32 	%r3, %r157, %r156;
	shl.b32 	%r158, %r3, 2;
	mov.u32 	%r159, s;
	add.s32 	%r1008, %r159, %r158;
	shl.b32 	%r160, %r155, 2;
	add.s32 	%r1007, %r1008, %r160;
	setp.ge.s32 	%p1, %r1054, %r155;
	@%p1 bra 	$L__BB0_7;
	add.s32 	%r161, %r1054, %r2;
	max.u32 	%r162, %r155, %r161;
	setp.lt.u32 	%p2, %r161, %r155;
	selp.u32 	%r163, 1, 0, %p2;
	add.s32 	%r164, %r161, %r163;
	sub.s32 	%r165, %r162, %r164;
	div.u32 	%r166, %r165, %r2;
	add.s32 	%r6, %r166, %r163;
	and.b32  	%r167, %r6, 3;
	setp.eq.s32 	%p3, %r167, 3;
	mov.u32 	%r1000, %r1054;
	@%p3 bra 	$L__BB0_4;
	add.s32 	%r169, %r6, 1;
	and.b32  	%r7, %r169, 3;
	mov.b32 	%r999, 0;
	mov.u32 	%r1000, %r1054;
$L__BB0_3:
	.pragma "nounroll";
	mul.wide.u32 	%rd21, %r1000, 4;
	add.s64 	%rd22, %rd1, %rd21;
	ld.global.u32 	%r170, [%rd22];
	shl.b32 	%r171, %r1000, 2;
	add.s32 	%r172, %r1008, %r171;
	st.shared.u32 	[%r172], %r170;
	add.s32 	%r173, %r1007, %r171;
	mov.b32 	%r174, 0;
	st.shared.u32 	[%r173], %r174;
	add.s32 	%r1000, %r1000, %r2;
	add.s32 	%r999, %r999, 1;
	setp.ne.s32 	%p4, %r999, %r7;
	@%p4 bra 	$L__BB0_3;
$L__BB0_4:
	setp.lt.u32 	%p5, %r6, 3;
	@%p5 bra 	$L__BB0_7;
	shl.b32 	%r182, %r2, 2;
$L__BB0_6:
	mul.wide.u32 	%rd23, %r1000, 4;
	add.s64 	%rd24, %rd1, %rd23;
	ld.global.u32 	%r175, [%rd24];
	shl.b32 	%r176, %r1000, 2;
	add.s32 	%r177, %r1008, %r176;
	st.shared.u32 	[%r177], %r175;
	add.s32 	%r178, %r1007, %r176;
	mov.b32 	%r179, 0;
	st.shared.u32 	[%r178], %r179;
	add.s32 	%r180, %r1000, %r2;
	mul.wide.u32 	%rd25, %r180, 4;
	add.s64 	%rd26, %rd1, %rd25;
	ld.global.u32 	%r181, [%rd26];
	add.s32 	%r183, %r177, %r182;
	st.shared.u32 	[%r183], %r181;
	add.s32 	%r184, %r178, %r182;
	st.shared.u32 	[%r184], %r179;
	add.s32 	%r185, %r180, %r2;
	mul.wide.u32 	%rd27, %r185, 4;
	add.s64 	%rd28, %rd1, %rd27;
	ld.global.u32 	%r186, [%rd28];
	add.s32 	%r187, %r183, %r182;
	st.shared.u32 	[%r187], %r186;
	add.s32 	%r188, %r184, %r182;
	st.shared.u32 	[%r188], %r179;
	add.s32 	%r189, %r185, %r2;
	mul.wide.u32 	%rd29, %r189, 4;
	add.s64 	%rd30, %rd1, %rd29;
	ld.global.u32 	%r190, [%rd30];
	add.s32 	%r191, %r187, %r182;
	st.shared.u32 	[%r191], %r190;
	add.s32 	%r192, %r188, %r182;
	st.shared.u32 	[%r192], %r179;
	add.s32 	%r1000, %r189, %r2;
	setp.lt.s32 	%p6, %r1000, %r155;
	@%p6 bra 	$L__BB0_6;
$L__BB0_7:
	setp.ne.s32 	%p7, %r1054, 0;
	@%p7 bra 	$L__BB0_21;
	mov.u64 	%rd31, $str$7;
	cvta.global.u64 	%rd32, %rd31;
	{ // callseq 0, 0
	.param .b64 param0;
	st.param.b64 	[param0], %rd32;
	.param .b64 param1;
	st.param.b64 	[param1], 0;
	.param .b32 retval0;
	call.uni (retval0), 
	vprintf, 
	(
	param0, 
	param1
	);
	ld.param.b32 	%r193, [retval0];
	} // callseq 0
	mov.u64 	%rd33, $str;
	cvta.global.u64 	%rd34, %rd33;
	{ // callseq 1, 0
	.param .b64 param0;
	st.param.b64 	[param0], %rd34;
	.param .b64 param1;
	st.param.b64 	[param1], 0;
	.param .b32 retval0;
	call.uni (retval0), 
	vprintf, 
	(
	param0, 
	param1
	);
	ld.param.b32 	%r195, [retval0];
	} // callseq 1
	setp.lt.s32 	%p8, %r155, 1;
	@%p8 bra 	$L__BB0_20;
	add.s32 	%r198, %r155, -1;
	and.b32  	%r15, %r155, 7;
	setp.lt.u32 	%p9, %r198, 7;
	mov.b32 	%r1004, 0;
	@%p9 bra 	$L__BB0_12;
	and.b32  	%r1004, %r155, 2147483640;
	mov.b32 	%r1002, 0;
	mov.u64 	%rd35, $str$1;
$L__BB0_11:
	.pragma "nounroll";
	shl.b32 	%r200, %r1002, 2;
	add.s32 	%r201, %r1008, %r200;
	ld.shared.u32 	%r202, [%r201];
	st.local.u32 	[%rd6], %r202;
	cvta.global.u64 	%rd36, %rd35;
	{ // callseq 2, 0
	.param .b64 param0;
	st.param.b64 	[param0], %rd36;
	.param .b64 param1;
	st.param.b64 	[param1], %rd16;
	.param .b32 retval0;
	call.uni (retval0), 
	vprintf, 
	(
	param0, 
	param1
	);
	ld.param.b32 	%r203, [retval0];
	} // callseq 2
	ld.shared.u32 	%r205, [%r201+4];
	st.local.u32 	[%rd6], %r205;
	{ // callseq 3, 0
	.param .b64 param0;
	st.param.b64 	[param0], %rd36;
	.param .b64 param1;
	st.param.b64 	[param1], %rd16;
	.param .b32 retval0;
	call.uni (retval0), 
	vprintf, 
	(
	param0, 
	param1
	);
	ld.param.b32 	%r206, [retval0];
	} // callseq 3
	ld.shared.u32 	%r208, [%r201+8];
	st.local.u32 	[%rd6], %r208;
	{ // callseq 4, 0
	.param .b64 param0;
	st.param.b64 	[param0], %rd36;
	.param .b64 param1;
	st.param.b64 	[param1], %rd16;
	.param .b32 retval0;
	call.uni (retval0), 
	vprintf, 
	(
	param0, 
	param1
	);
	ld.param.b32 	%r209, [retval0];
	} // callseq 4
	ld.shared.u32 	%r211, [%r201+12];
	st.local.u32 	[%rd6], %r211;
	{ // callseq 5, 0
	.param .b64 param0;
	st.param.b64 	[param0], %rd36;
	.param .b64 param1;
	st.param.b64 	[param1], %rd16;
	.param .b32 retval0;
	call.uni (retval0), 
	vprintf, 
	(
	param0, 
	param1
	);
	ld.param.b32 	%r212, [retval0];
	} // callseq 5
	ld.shared.u32 	%r214, [%r201+16];
	st.local.u32 	[%rd6], %r214;
	{ // callseq 6, 0
	.param .b64 param0;
	st.param.b64 	[param0], %rd36;
	.param .b64 param1;
	st.param.b64 	[param1], %rd16;
	.param .b32 retval0;
	call.uni (retval0), 
	vprintf, 
	(
	param0, 
	param1
	);
	ld.param.b32 	%r215, [retval0];
	} // callseq 6
	ld.shared.u32 	%r217, [%r201+20];
	st.local.u32 	[%rd6], %r217;
	{ // callseq 7, 0
	.param .b64 param0;
	st.param.b64 	[param0], %rd36;
	.param .b64 param1;
	st.param.b64 	[param1], %rd16;
	.param .b32 retval0;
	call.uni (retval0), 
	vprintf, 
	(
	param0, 
	param1
	);
	ld.param.b32 	%r218, [retval0];
	} // callseq 7
	ld.shared.u32 	%r220, [%r201+24];
	st.local.u32 	[%rd6], %r220;
	{ // callseq 8, 0
	.param .b64 param0;
	st.param.b64 	[param0], %rd36;
	.param .b64 param1;
	st.param.b64 	[param1], %rd16;
	.param .b32 retval0;
	call.uni (retval0), 
	vprintf, 
	(
	param0, 
	param1
	);
	ld.param.b32 	%r221, [retval0];
	} // callseq 8
	ld.shared.u32 	%r223, [%r201+28];
	st.local.u32 	[%rd6], %r223;
	{ // callseq 9, 0
	.param .b64 param0;
	st.param.b64 	[param0], %rd36;
	.param .b64 param1;
	st.param.b64 	[param1], %rd16;
	.param .b32 retval0;
	call.uni (retval0), 
	vprintf, 
	(
	param0, 
	param1
	);
	ld.param.b32 	%r224, [retval0];
	} // callseq 9
	add.s32 	%r1002, %r1002, 8;
	setp.ne.s32 	%p10, %r1002, %r1004;
	@%p10 bra 	$L__BB0_11;
$L__BB0_12:
	setp.eq.s32 	%p11, %r15, 0;
	@%p11 bra 	$L__BB0_20;
	and.b32  	%r20, %r155, 3;
	setp.lt.u32 	%p12, %r15, 4;
	@%p12 bra 	$L__BB0_15;
	shl.b32 	%r226, %r1004, 2;
	add.s32 	%r227, %r1008, %r226;
	ld.shared.u32 	%r228, [%r227];
	st.local.u32 	[%rd6], %r228;
	mov.u64 	%rd38, $str$1;
	cvta.global.u64 	%rd39, %rd38;
	{ // callseq 10, 0
	.param .b64 param0;
	st.param.b64 	[param0], %rd39;
	.param .b64 param1;
	st.param.b64 	[param1], %rd16;
	.param .b32 retval0;
	call.uni (retval0), 
	vprintf, 
	(
	param0, 
	param1
	);
	ld.param.b32 	%r229, [retval0];
	} // callseq 10
	ld.shared.u32 	%r231, [%r227+4];
	st.local.u32 	[%rd6], %r231;
	{ // callseq 11, 0
	.param .b64 param0;
	st.param.b64 	[param0], %rd39;
	.param .b64 param1;
	st.param.b64 	[param1], %rd16;
	.param .b32 retval0;
	call.uni (retval0), 
	vprintf, 
	(
	param0, 
	param1
	);
	ld.param.b32 	%r232, [retval0];
	} // callseq 11
	ld.shared.u32 	%r234, [%r227+8];
	st.local.u32 	[%rd6], %r234;
	{ // callseq 12, 0
	.param .b64 param0;
	st.param.b64 	[param0], %rd39;
	.param .b64 param1;
	st.param.b64 	[param1], %rd16;
	.param .b32 retval0;
	call.uni (retval0), 
	vprintf, 
	(
	param0, 
	param1
	);
	ld.param.b32 	%r235, [retval0];
	} // callseq 12
	ld.shared.u32 	%r237, [%r227+12];
	st.local.u32 	[%rd6], %r237;
	{ // callseq 13, 0
	.param .b64 param0;
	st.param.b64 	[param0], %rd39;
	.param .b64 param1;
	st.param.b64 	[param1], %rd16;
	.param .b32 retval0;
	call.uni (retval0), 
	vprintf, 
	(
	param0, 
	param1
	);
	ld.param.b32 	%r238, [retval0];
	} // callseq 13
	add.s32 	%r1004, %r1004, 4;
$L__BB0_15:
	setp.eq.s32 	%p13, %r20, 0;
	@%p13 bra 	$L__BB0_20;
	setp.eq.s32 	%p14, %r20, 1;
	@%p14 bra 	$L__BB0_18;
	shl.b32 	%r240, %r1004, 2;
	add.s32 	%r241, %r1008, %r240;
	ld.shared.u32 	%r242, [%r241];
	st.local.u32 	[%rd6], %r242;
	mov.u64 	%rd41, $str$1;
	cvta.global.u64 	%rd42, %rd41;
	{ // callseq 14, 0
	.param .b64 param0;
	st.param.b64 	[param0], %rd42;
	.param .b64 param1;
	st.param.b64 	[param1], %rd16;
	.param .b32 retval0;
	call.uni (retval0), 
	vprintf, 
	(
	param0, 
	param1
	);
	ld.param.b32 	%r243, [retval0];
	} // callseq 14
	ld.shared.u32 	%r245, [%r241+4];
	st.local.u32 	[%rd6], %r245;
	{ // callseq 15, 0
	.param .b64 param0;
	st.param.b64 	[param0], %rd42;
	.param .b64 param1;
	st.param.b64 	[param1], %rd16;
	.param .b32 retval0;
	call.uni (retval0), 
	vprintf, 
	(
	param0, 
	param1
	);
	ld.param.b32 	%r246, [retval0];
	} // callseq 15
	add.s32 	%r1004, %r1004, 2;
$L__BB0_18:
	and.b32  	%r248, %r155, 1;
	setp.eq.b32 	%p15, %r248, 1;
	not.pred 	%p16, %p15;
	@%p16 bra 	$L__BB0_20;
	shl.b32 	%r249, %r1004, 2;
	add.s32 	%r250, %r1008, %r249;
	ld.shared.u32 	%r251, [%r250];
	st.local.u32 	[%rd6], %r251;
	mov.u64 	%rd44, $str$1;
	cvta.global.u64 	%rd45, %rd44;
	{ // callseq 16, 0
	.param .b64 param0;
	st.param.b64 	[param0], %rd45;
	.param .b64 param1;
	st.param.b64 	[param1], %rd16;
	.param .b32 retval0;
	call.uni (retval0), 
	vprintf, 
	(
	param0, 
	param1
	);
	ld.param.b32 	%r252, [retval0];
	} // callseq 16
$L__BB0_20:
	cvta.global.u64 	%rd48, %rd33;
	{ // callseq 17, 0
	.param .b64 param0;
	st.param.b64 	[param0], %rd48;
	.param .b64 param1;
	st.param.b64 	[param1], 0;
	.param .b32 retval0;
	call.uni (retval0), 
	vprintf, 
	(
	param0, 
	param1
	);
	ld.param.b32 	%r254, [retval0];
	} // callseq 17
$L__BB0_21:
	mov.b32 	%r257, -1;
	shl.b32 	%r258, %r257, %r156;
	not.b32 	%r25, %r258;
	shl.b32 	%r259, %r1054, 1;
	or.b32  	%r26, %r259, 1;
	max.s32 	%r260, %r3, 1;
	add.s32 	%r27, %r1054, %r2;
	max.s32 	%r261, %r3, %r27;
	setp.lt.s32 	%p17, %r27, %r3;
	selp.u32 	%r262, 1, 0, %p17;
	add.s32 	%r263, %r27, %r262;
	sub.s32 	%r264, %r261, %r263;
	div.u32 	%r265, %r264, %r2;
	add.s32 	%r28, %r265, %r262;
	add.s32 	%r29, %r155, -1;
	and.b32  	%r30, %r155, 7;
	add.s32 	%r31, %r30, -1;
	and.b32  	%r32, %r155, 3;
	add.s32 	%r33, %r32, -1;
	max.s32 	%r266, %r155, %r27;
	setp.lt.s32 	%p18, %r27, %r155;
	selp.u32 	%r267, 1, 0, %p18;
	add.s32 	%r268, %r27, %r267;
	sub.s32 	%r269, %r266, %r268;
	div.u32 	%r270, %r269, %r2;
	add.s32 	%r34, %r270, %r267;
	add.s32 	%r271, %r34, 1;
	shl.b32 	%r272, %r1054, 2;
	add.s32 	%r35, %r159, %r272;
	shl.b32 	%r36, %r2, 2;
	add.s32 	%r37, %r35, %r36;
	add.s32 	%r38, %r27, %r2;
	and.b32  	%r39, %r155, 2147483640;
	and.b32  	%r40, %r155, 1;
	and.b32  	%r41, %r271, 3;
	and.b32  	%r42, %r260, 3;
	and.b32  	%r43, %r260, 2147483644;
	neg.s32 	%r44, %r39;
	mov.b32 	%r1006, 0;
	mov.u64 	%rd49, $str$8;
	mov.u64 	%rd51, $str;
	add.u64 	%rd53, %SP, 0;
	mov.u64 	%rd63, $str$1;
	mov.u64 	%rd68, $str$2;
$L__BB0_22:
	mov.u32 	%r45, %r1007;
	setp.ge.s32 	%p19, %r1054, %r3;
	@%p19 bra 	$L__BB0_29;
	and.b32  	%r48, %r28, 3;
	setp.eq.s32 	%p20, %r48, 3;
	mov.u32 	%r1009, %r1054;
	@%p20 bra 	$L__BB0_27;
	setp.eq.s32 	%p21, %r48, 0;
	mov.b32 	%r274, 0;
	st.shared.u32 	[%r35], %r274;
	mov.u32 	%r1009, %r27;
	@%p21 bra 	$L__BB0_27;
	setp.eq.s32 	%p22, %r48, 1;
	mov.b32 	%r275, 0;
	st.shared.u32 	[%r37], %r275;
	mov.u32 	%r1009, %r38;
	@%p22 bra 	$L__BB0_27;
	add.s32 	%r1009, %r38, %r2;
	add.s32 	%r276, %r37, %r36;
	mov.b32 	%r277, 0;
	st.shared.u32 	[%r276], %r277;
$L__BB0_27:
	setp.lt.u32 	%p23, %r28, 3;
	@%p23 bra 	$L__BB0_29;
$L__BB0_28:
	shl.b32 	%r278, %r1009, 2;
	mov.u32 	%r279, s;
	add.s32 	%r280, %r279, %r278;
	mov.b32 	%r281, 0;
	st.shared.u32 	[%r280], %r281;
	add.s32 	%r282, %r280, %r36;
	st.shared.u32 	[%r282], %r281;
	add.s32 	%r283, %r282, %r36;
	st.shared.u32 	[%r283], %r281;
	add.s32 	%r284, %r283, %r36;
	st.shared.u32 	[%r284], %r281;
	add.s32 	%r1009, %r36, %r1009;
	setp.lt.s32 	%p24, %r1009, %r3;
	@%p24 bra 	$L__BB0_28;
$L__BB0_29:
	setp.ne.s32 	%p25, %r1054, 0;
	@%p25 bra 	$L__BB0_43;
	setp.lt.s32 	%p26, %r155, 1;
	cvta.global.u64 	%rd50, %rd49;
	{ // callseq 18, 0
	.param .b64 param0;
	st.param.b64 	[param0], %rd50;
	.param .b64 param1;
	st.param.b64 	[param1], 0;
	.param .b32 retval0;
	call.uni (retval0), 
	vprintf, 
	(
	param0, 
	param1
	);
	ld.param.b32 	%r285, [retval0];
	} // callseq 18
	cvta.global.u64 	%rd52, %rd51;
	{ // callseq 19, 0
	.param .b64 param0;
	st.param.b64 	[param0], %rd52;
	.param .b64 param1;
	st.param.b64 	[param1], 0;
	.param .b32 retval0;
	call.uni (retval0), 
	vprintf, 
	(
	param0, 
	param1
	);
	ld.param.b32 	%r287, [retval0];
	} // callseq 19
	@%p26 bra 	$L__BB0_42;
	cvta.to.local.u64 	%rd11, %rd53;
	setp.lt.u32 	%p27, %r29, 7;
	mov.b32 	%r1017, 0;
	@%p27 bra 	$L__BB0_34;
	add.s32 	%r1014, %r1008, 16;
	mov.u32 	%r1015, %r44;
$L__BB0_33:
	.pragma "nounroll";
	ld.shared.u32 	%r290, [%r1014+-16];
	st.local.u32 	[%rd11], %r290;
	cvta.global.u64 	%rd55, %rd63;
	{ // callseq 20, 0
	.param .b64 param0;
	st.param.b64 	[param0], %rd55;
	.param .b64 param1;
	st.param.b64 	[param1], %rd53;
	.param .b32 retval0;
	call.uni (retval0), 
	vprintf, 
	(
	param0, 
	param1
	);
	ld.param.b32 	%r291, [retval0];
	} // callseq 20
	ld.shared.u32 	%r293, [%r1014+-12];
	st.local.u32 	[%rd11], %r293;
	{ // callseq 21, 0
	.param .b64 param0;
	st.param.b64 	[param0], %rd55;
	.param .b64 param1;
	st.param.b64 	[param1], %rd53;
	.param .b32 retval0;
	call.uni (retval0), 
	vprintf, 
	(
	param0, 
	param1
	);
	ld.param.b32 	%r294, [retval0];
	} // callseq 21
	ld.shared.u32 	%r296, [%r1014+-8];
	st.local.u32 	[%rd11], %r296;
	{ // callseq 22, 0
	.param .b64 param0;
	st.param.b64 	[param0], %rd55;
	.param .b64 param1;
	st.param.b64 	[param1], %rd53;
	.param .b32 retval0;
	call.uni (retval0), 
	vprintf, 
	(
	param0, 
	param1
	);
	ld.param.b32 	%r297, [retval0];
	} // callseq 22
	ld.shared.u32 	%r299, [%r1014+-4];
	st.local.u32 	[%rd11], %r299;
	{ // callseq 23, 0
	.param .b64 param0;
	st.param.b64 	[param0], %rd55;
	.param .b64 param1;
	st.param.b64 	[param1], %rd53;
	.param .b32 retval0;
	call.uni (retval0), 
	vprintf, 
	(
	param0, 
	param1
	);
	ld.param.b32 	%r300, [retval0];
	} // callseq 23
	ld.shared.u32 	%r302, [%r1014];
	st.local.u32 	[%rd11], %r302;
	{ // callseq 24, 0
	.param .b64 param0;
	st.param.b64 	[param0], %rd55;
	.param .b64 param1;
	st.param.b64 	[param1], %rd53;
	.param .b32 retval0;
	call.uni (retval0), 
	vprintf, 
	(
	param0, 
	param1
	);
	ld.param.b32 	%r303, [retval0];
	} // callseq 24
	ld.shared.u32 	%r305, [%r1014+4];
	st.local.u32 	[%rd11], %r305;
	{ // callseq 25, 0
	.param .b64 param0;
	st.param.b64 	[param0], %rd55;
	.param .b64 param1;
	st.param.b64 	[param1], %rd53;
	.param .b32 retval0;
	call.uni (retval0), 
	vprintf, 
	(
	param0, 
	param1
	);
	ld.param.b32 	%r306, [retval0];
	} // callseq 25
	ld.shared.u32 	%r308, [%r1014+8];
	st.local.u32 	[%rd11], %r308;
	{ // callseq 26, 0
	.param .b64 param0;
	st.param.b64 	[param0], %rd55;
	.param .b64 param1;
	st.param.b64 	[param1], %rd53;
	.param .b32 retval0;
	call.uni (retval0), 
	vprintf, 
	(
	param0, 
	param1
	);
	ld.param.b32 	%r309, [retval0];
	} // callseq 26
	ld.shared.u32 	%r311, [%r1014+12];
	st.local.u32 	[%rd11], %r311;
	{ // callseq 27, 0
	.param .b64 param0;
	st.param.b64 	[param0], %rd55;
	.param .b64 param1;
	st.param.b64 	[param1], %rd53;
	.param .b32 retval0;
	call.uni (retval0), 
	vprintf, 
	(
	param0, 
	param1
	);
	ld.param.b32 	%r312, [retval0];
	} // callseq 27
	add.s32 	%r1015, %r1015, 8;
	add.s32 	%r1014, %r1014, 32;
	setp.ne.s32 	%p28, %r1015, 0;
	mov.u32 	%r1017, %r39;
	@%p28 bra 	$L__BB0_33;
$L__BB0_34:
	setp.eq.s32 	%p29, %r30, 0;
	@%p29 bra 	$L__BB0_42;
	setp.lt.u32 	%p30, %r31, 3;
	@%p30 bra 	$L__BB0_37;
	shl.b32 	%r314, %r1017, 2;
	add.s32 	%r315, %r1008, %r314;
	ld.shared.u32 	%r316, [%r315];
	st.local.u32 	[%rd11], %r316;
	cvta.global.u64 	%rd58, %rd63;
	{ // callseq 28, 0
	.param .b64 param0;
	st.param.b64 	[param0], %rd58;
	.param .b64 param1;
	st.param.b64 	[param1], %rd53;
	.param .b32 retval0;
	call.uni (retval0), 
	vprintf, 
	(
	param0, 
	param1
	);
	ld.param.b32 	%r317, [retval0];
	} // callseq 28
	ld.shared.u32 	%r319, [%r315+4];
	st.local.u32 	[%rd11], %r319;
	{ // callseq 29, 0
	.param .b64 param0;
	st.param.b64 	[param0], %rd58;
	.param .b64 param1;
	st.param.b64 	[param1], %rd53;
	.param .b32 retval0;
	call.uni (retval0), 
	vprintf, 
	(
	param0, 
	param1
	);
	ld.param.b32 	%r320, [retval0];
	} // callseq 29
	ld.shared.u32 	%r322, [%r315+8];
	st.local.u32 	[%rd11], %r322;
	{ // callseq 30, 0
	.param .b64 param0;
	st.param.b64 	[param0], %rd58;
	.param .b64 param1;
	st.param.b64 	[param1], %rd53;
	.param .b32 retval0;
	call.uni (retval0), 
	vprintf, 
	(
	param0, 
	param1
	);
	ld.param.b32 	%r323, [retval0];
	} // callseq 30
	ld.shared.u32 	%r325, [%r315+12];
	st.local.u32 	[%rd11], %r325;
	{ // callseq 31, 0
	.param .b64 param0;
	st.param.b64 	[param0], %rd58;
	.param .b64 param1;
	st.param.b64 	[param1], %rd53;
	.param .b32 retval0;
	call.uni (retval0), 
	vprintf, 
	(
	param0, 
	param1
	);
	ld.param.b32 	%r326, [retval0];
	} // callseq 31
	add.s32 	%r1017, %r1017, 4;
$L__BB0_37:
	setp.eq.s32 	%p31, %r32, 0;
	@%p31 bra 	$L__BB0_42;
	setp.eq.s32 	%p32, %r33, 0;
	@%p32 bra 	$L__BB0_40;
	shl.b32 	%r328, %r1017, 2;
	add.s32 	%r329, %r1008, %r328;
	ld.shared.u32 	%r330, [%r329];
	st.local.u32 	[%rd11], %r330;
	cvta.global.u64 	%rd61, %rd63;
	{ // callseq 32, 0
	.param .b64 param0;
	st.param.b64 	[param0], %rd61;
	.param .b64 param1;
	st.param.b64 	[param1], %rd53;
	.param .b32 retval0;
	call.uni (retval0), 
	vprintf, 
	(
	param0, 
	param1
	);
	ld.param.b32 	%r331, [retval0];
	} // callseq 32
	ld.shared.u32 	%r333, [%r329+4];
	st.local.u32 	[%rd11], %r333;
	{ // callseq 33, 0
	.param .b64 param0;
	st.param.b64 	[param0], %rd61;
	.param .b64 param1;
	st.param.b64 	[param1], %rd53;
	.param .b32 retval0;
	call.uni (retval0), 
	vprintf, 
	(
	param0, 
	param1
	);
	ld.param.b32 	%r334, [retval0];
	} // callseq 33
	add.s32 	%r1017, %r1017, 2;
$L__BB0_40:
	setp.eq.s32 	%p33, %r40, 0;
	@%p33 bra 	$L__BB0_42;
	shl.b32 	%r336, %r1017, 2;
	add.s32 	%r337, %r1008, %r336;
	ld.shared.u32 	%r338, [%r337];
	st.local.u32 	[%rd11], %r338;
	cvta.global.u64 	%rd64, %rd63;
	{ // callseq 34, 0
	.param .b64 param0;
	st.param.b64 	[param0], %rd64;
	.param .b64 param1;
	st.param.b64 	[param1], %rd53;
	.param .b32 retval0;
	call.uni (retval0), 
	vprintf, 
	(
	param0, 
	param1
	);
	ld.param.b32 	%r339, [retval0];
	} // callseq 34
$L__BB0_42:
	cvta.global.u64 	%rd67, %rd51;
	{ // callseq 35, 0
	.param .b64 param0;
	st.param.b64 	[param0], %rd67;
	.param .b64 param1;
	st.param.b64 	[param1], 0;
	.param .b32 retval0;
	call.uni (retval0), 
	vprintf, 
	(
	param0, 
	param1
	);
	ld.param.b32 	%r341, [retval0];
	} // callseq 35
$L__BB0_43:
	setp.ne.s32 	%p34, %r1054, 0;
	@%p34 bra 	$L__BB0_57;
	setp.lt.s32 	%p35, %r155, 1;
	cvta.global.u64 	%rd69, %rd68;
	{ // callseq 36, 0
	.param .b64 param0;
	st.param.b64 	[param0], %rd69;
	.param .b64 param1;
	st.param.b64 	[param1], 0;
	.param .b32 retval0;
	call.uni (retval0), 
	vprintf, 
	(
	param0, 
	param1
	);
	ld.param.b32 	%r343, [retval0];
	} // callseq 36
	cvta.global.u64 	%rd71, %rd51;
	{ // callseq 37, 0
	.param .b64 param0;
	st.param.b64 	[param0], %rd71;
	.param .b64 param1;
	st.param.b64 	[param1], 0;
	.param .b32 retval0;
	call.uni (retval0), 
	vprintf, 
	(
	param0, 
	param1
	);
	ld.param.b32 	%r345, [retval0];
	} // callseq 37
	@%p35 bra 	$L__BB0_56;
	cvta.to.local.u64 	%rd12, %rd53;
	setp.lt.u32 	%p36, %r29, 7;
	mov.b32 	%r1021, 0;
	@%p36 bra 	$L__BB0_48;
	mov.b32 	%r1019, 0;
$L__BB0_47:
	.pragma "nounroll";
	shl.b32 	%r349, %r1019, 2;
	add.s32 	%r350, %r1008, %r349;
	ld.shared.u32 	%r351, [%r350];
	st.local.u32 	[%rd12], %r351;
	mov.u64 	%rd73, $str$1;
	cvta.global.u64 	%rd74, %rd73;
	add.u64 	%rd75, %SP, 0;
	{ // callseq 38, 0
	.param .b64 param0;
	st.param.b64 	[param0], %rd74;
	.param .b64 param1;
	st.param.b64 	[param1], %rd75;
	.param .b32 retval0;
	call.uni (retval0), 
	vprintf, 
	(
	param0, 
	param1
	);
	ld.param.b32 	%r352, [retval0];
	} // callseq 38
	ld.shared.u32 	%r354, [%r350+4];
	st.local.u32 	[%rd12], %r354;
	{ // callseq 39, 0
	.param .b64 param0;
	st.param.b64 	[param0], %rd74;
	.param .b64 param1;
	st.param.b64 	[param1], %rd75;
	.param .b32 retval0;
	call.uni (retval0), 
	vprintf, 
	(
	param0, 
	param1
	);
	ld.param.b32 	%r355, [retval0];
	} // callseq 39
	ld.shared.u32 	%r357, [%r350+8];
	st.local.u32 	[%rd12], %r357;
	{ // callseq 40, 0
	.param .b64 param0;
	st.param.b64 	[param0], %rd74;
	.param .b64 param1;
	st.param.b64 	[param1], %rd75;
	.param .b32 retval0;
	call.uni (retval0), 
	vprintf, 
	(
	param0, 
	param1
	);
	ld.param.b32 	%r358, [retval0];
	} // callseq 40
	ld.shared.u32 	%r360, [%r350+12];
	st.local.u32 	[%rd12], %r360;
	{ // callseq 41, 0
	.param .b64 param0;
	st.param.b64 	[param0], %rd74;
	.param .b64 param1;
	st.param.b64 	[param1], %rd75;
	.param .b32 retval0;
	call.uni (retval0), 
	vprintf, 
	(
	param0, 
	param1
	);
	ld.param.b32 	%r361, [retval0];
	} // callseq 41
	ld.shared.u32 	%r363, [%r350+16];
	st.local.u32 	[%rd12], %r363;
	{ // callseq 42, 0
	.param .b64 param0;
	st.param.b64 	[param0], %rd74;
	.param .b64 param1;
	st.param.b64 	[param1], %rd75;
	.param .b32 retval0;
	call.uni (retval0), 
	vprintf, 
	(
	param0, 
	param1
	);
	ld.param.b32 	%r364, [retval0];
	} // callseq 42
	ld.shared.u32 	%r366, [%r350+20];
	st.local.u32 	[%rd12], %r366;
	{ // callseq 43, 0
	.param .b64 param0;
	st.param.b64 	[param0], %rd74;
	.param .b64 param1;
	st.param.b64 	[param1], %rd75;
	.param .b32 retval0;
	call.uni (retval0), 
	vprintf, 
	(
	param0, 
	param1
	);
	ld.param.b32 	%r367, [retval0];
	} // callseq 43
	ld.shared.u32 	%r369, [%r350+24];
	st.local.u32 	[%rd12], %r369;
	{ // callseq 44, 0
	.param .b64 param0;
	st.param.b64 	[param0], %rd74;
	.param .b64 param1;
	st.param.b64 	[param1], %rd75;
	.param .b32 retval0;
	call.uni (retval0), 
	vprintf, 
	(
	param0, 
	param1
	);
	ld.param.b32 	%r370, [retval0];
	} // callseq 44
	ld.shared.u32 	%r372, [%r350+28];
	st.local.u32 	[%rd12], %r372;
	{ // callseq 45, 0
	.param .b64 param0;
	st.param.b64 	[param0], %rd74;
	.param .b64 param1;
	st.param.b64 	[param1], %rd75;
	.param .b32 retval0;
	call.uni (retval0), 
	vprintf, 
	(
	param0, 
	param1
	);
	ld.param.b32 	%r373, [retval0];
	} // callseq 45
	add.s32 	%r1019, %r1019, 8;
	setp.ne.s32 	%p37, %r1019, %r39;
	mov.u32 	%r1021, %r39;
	@%p37 bra 	$L__BB0_47;
$L__BB0_48:
	setp.eq.s32 	%p38, %r30, 0;
	@%p38 bra 	$L__BB0_56;
	setp.lt.u32 	%p39, %r31, 3;
	@%p39 bra 	$L__BB0_51;
	shl.b32 	%r375, %r1021, 2;
	add.s32 	%r376, %r1008, %r375;
	ld.shared.u32 	%r377, [%r376];
	st.local.u32 	[%rd12], %r377;
	mov.u64 	%rd76, $str$1;
	cvta.global.u64 	%rd77, %rd76;
	add.u64 	%rd78, %SP, 0;
	{ // callseq 46, 0
	.param .b64 param0;
	st.param.b64 	[param0], %rd77;
	.param .b64 param1;
	st.param.b64 	[param1], %rd78;
	.param .b32 retval0;
	call.uni (retval0), 
	vprintf, 
	(
	param0, 
	param1
	);
	ld.param.b32 	%r378, [retval0];
	} // callseq 46
	ld.shared.u32 	%r380, [%r376+4];
	st.local.u32 	[%rd12], %r380;
	{ // callseq 47, 0
	.param .b64 param0;
	st.param.b64 	[param0], %rd77;
	.param .b64 param1;
	st.param.b64 	[param1], %rd78;
	.param .b32 retval0;
	call.uni (retval0), 
	vprintf, 
	(
	param0, 
	param1
	);
	ld.param.b32 	%r381, [retval0];
	} // callseq 47
	ld.shared.u32 	%r383, [%r376+8];
	st.local.u32 	[%rd12], %r383;
	{ // callseq 48, 0
	.param .b64 param0;
	st.param.b64 	[param0], %rd77;
	.param .b64 param1;
	st.param.b64 	[param1], %rd78;
	.param .b32 retval0;
	call.uni (retval0), 
	vprintf, 
	(
	param0, 
	param1
	);
	ld.param.b32 	%r384, [retval0];
	} // callseq 48
	ld.shared.u32 	%r386, [%r376+12];
	st.local.u32 	[%rd12], %r386;
	{ // callseq 49, 0
	.param .b64 param0;
	st.param.b64 	[param0], %rd77;
	.param .b64 param1;
	st.param.b64 	[param1], %rd78;
	.param .b32 retval0;
	call.uni (retval0), 
	vprintf, 
	(
	param0, 
	param1
	);
	ld.param.b32 	%r387, [retval0];
	} // callseq 49
	add.s32 	%r1021, %r1021, 4;
$L__BB0_51:
	setp.eq.s32 	%p40, %r32, 0;
	@%p40 bra 	$L__BB0_56;
	setp.eq.s32 	%p41, %r33, 0;
	@%p41 bra 	$L__BB0_54;
	shl.b32 	%r389, %r1021, 2;
	add.s32 	%r390, %r1008, %r389;
	ld.shared.u32 	%r391, [%r390];
	st.local.u32 	[%rd12], %r391;
	cvta.global.u64 	%rd80, %rd63;
	{ // callseq 50, 0
	.param .b64 param0;
	st.param.b64 	[param0], %rd80;
	.param .b64 param1;
	st.param.b64 	[param1], %rd53;
	.param .b32 retval0;
	call.uni (retval0), 
	vprintf, 
	(
	param0, 
	param1
	);
	ld.param.b32 	%r392, [retval0];
	} // callseq 50
	ld.shared.u32 	%r394, [%r390+4];
	st.local.u32 	[%rd12], %r394;
	{ // callseq 51, 0
	.param .b64 param0;
	st.param.b64 	[param0], %rd80;
	.param .b64 param1;
	st.param.b64 	[param1], %rd53;
	.param .b32 retval0;
	call.uni (retval0), 
	vprintf, 
	(
	param0, 
	param1
	);
	ld.param.b32 	%r395, [retval0];
	} // callseq 51
	add.s32 	%r1021, %r1021, 2;
$L__BB0_54:
	setp.eq.s32 	%p42, %r40, 0;
	@%p42 bra 	$L__BB0_56;
	shl.b32 	%r397, %r1021, 2;
	add.s32 	%r398, %r1008, %r397;
	ld.shared.u32 	%r399, [%r398];
	st.local.u32 	[%rd12], %r399;
	cvta.global.u64 	%rd83, %rd63;
	{ // callseq 52, 0
	.param .b64 param0;
	st.param.b64 	[param0], %rd83;
	.param .b64 param1;
	st.param.b64 	[param1], %rd53;
	.param .b32 retval0;
	call.uni (retval0), 
	vprintf, 
	(
	param0, 
	param1
	);
	ld.param.b32 	%r400, [retval0];
	} // callseq 52
$L__BB0_56:
	mov.u64 	%rd85, $str;
	cvta.global.u64 	%rd86, %rd85;
	{ // callseq 53, 0
	.param .b64 param0;
	st.param.b64 	[param0], %rd86;
	.param .b64 param1;
	st.param.b64 	[param1], 0;
	.param .b32 retval0;
	call.uni (retval0), 
	vprintf, 
	(
	param0, 
	param1
	);
	ld.param.b32 	%r402, [retval0];
	} // callseq 53
$L__BB0_57:
	setp.ge.s32 	%p43, %r1054, %r155;
	@%p43 bra 	$L__BB0_64;
	setp.eq.s32 	%p44, %r41, 0;
	mov.u32 	%r1024, %r1054;
	@%p44 bra 	$L__BB0_62;
	setp.eq.s32 	%p45, %r41, 1;
	shl.b32 	%r405, %r1054, 2;
	add.s32 	%r78, %r1008, %r405;
	ld.shared.u32 	%r406, [%r78];
	st.local.v2.u32 	[%rd5], {%r1054, %r406};
	mov.u64 	%rd87, $str$3;
	cvta.global.u64 	%rd88, %rd87;
	add.u64 	%rd89, %SP, 8;
	{ // callseq 54, 0
	.param .b64 param0;
	st.param.b64 	[param0], %rd88;
	.param .b64 param1;
	st.param.b64 	[param1], %rd89;
	.param .b32 retval0;
	call.uni (retval0), 
	vprintf, 
	(
	param0, 
	param1
	);
	ld.param.b32 	%r407, [retval0];
	} // callseq 54
	ld.shared.u32 	%r409, [%r78];
	shr.s32 	%r410, %r409, %r1006;
	and.b32  	%r1023, %r410, %r25;
	st.local.v2.u32 	[%rd5], {%r1054, %r409};
	st.local.u32 	[%rd5+8], %r1023;
	{ // callseq 55, 0
	.param .b64 param0;
	st.param.b64 	[param0], %rd88;
	.param .b64 param1;
	st.param.b64 	[param1], %rd89;
	.param .b32 retval0;
	call.uni (retval0), 
	vprintf, 
	(
	param0, 
	param1
	);
	ld.param.b32 	%r411, [retval0];
	} // callseq 55
	shl.b32 	%r413, %r1023, 2;
	mov.u32 	%r414, s;
	add.s32 	%r415, %r414, %r413;
	atom.shared.add.u32 	%r416, [%r415], 1;
	mov.u32 	%r1024, %r27;
	@%p45 bra 	$L__BB0_62;
	setp.eq.s32 	%p46, %r41, 2;
	add.s32 	%r80, %r78, %r36;
	ld.shared.u32 	%r417, [%r80];
	st.local.v2.u32 	[%rd5], {%r27, %r417};
	st.local.u32 	[%rd5+8], %r1023;
	cvta.global.u64 	%rd91, %rd87;
	{ // callseq 56, 0
	.param .b64 param0;
	st.param.b64 	[param0], %rd91;
	.param .b64 param1;
	st.param.b64 	[param1], %rd89;
	.param .b32 retval0;
	call.uni (retval0), 
	vprintf, 
	(
	param0, 
	param1
	);
	ld.param.b32 	%r418, [retval0];
	} // callseq 56
	ld.shared.u32 	%r420, [%r80];
	shr.s32 	%r421, %r420, %r1006;
	and.b32  	%r1023, %r421, %r25;
	st.local.v2.u32 	[%rd5], {%r27, %r420};
	st.local.u32 	[%rd5+8], %r1023;
	{ // callseq 57, 0
	.param .b64 param0;
	st.param.b64 	[param0], %rd91;
	.param .b64 param1;
	st.param.b64 	[param1], %rd89;
	.param .b32 retval0;
	call.uni (retval0), 
	vprintf, 
	(
	param0, 
	param1
	);
	ld.param.b32 	%r422, [retval0];
	} // callseq 57
	shl.b32 	%r424, %r1023, 2;
	add.s32 	%r426, %r414, %r424;
	atom.shared.add.u32 	%r427, [%r426], 1;
	mov.u32 	%r1024, %r38;
	@%p46 bra 	$L__BB0_62;
	add.s32 	%r1024, %r38, %r2;
	add.s32 	%r428, %r80, %r36;
	ld.shared.u32 	%r429, [%r428];
	st.local.v2.u32 	[%rd5], {%r38, %r429};
	st.local.u32 	[%rd5+8], %r1023;
	cvta.global.u64 	%rd94, %rd87;
	{ // callseq 58, 0
	.param .b64 param0;
	st.param.b64 	[param0], %rd94;
	.param .b64 param1;
	st.param.b64 	[param1], %rd89;
	.param .b32 retval0;
	call.uni (retval0), 
	vprintf, 
	(
	param0, 
	param1
	);
	ld.param.b32 	%r430, [retval0];
	} // callseq 58
	ld.shared.u32 	%r432, [%r428];
	shr.s32 	%r433, %r432, %r1006;
	and.b32  	%r1023, %r433, %r25;
	st.local.v2.u32 	[%rd5], {%r38, %r432};
	st.local.u32 	[%rd5+8], %r1023;
	{ // callseq 59, 0
	.param .b64 param0;
	st.param.b64 	[param0], %rd94;
	.param .b64 param1;
	st.param.b64 	[param1], %rd89;
	.param .b32 retval0;
	call.uni (retval0), 
	vprintf, 
	(
	param0, 
	param1
	);
	ld.param.b32 	%r434, [retval0];
	} // callseq 59
	shl.b32 	%r436, %r1023, 2;
	mov.u32 	%r437, s;
	add.s32 	%r438, %r437, %r436;
	atom.shared.add.u32 	%r439, [%r438], 1;
$L__BB0_62:
	setp.lt.u32 	%p47, %r34, 3;
	@%p47 bra 	$L__BB0_64;
$L__BB0_63:
	shl.b32 	%r440, %r1024, 2;
	add.s32 	%r441, %r1008, %r440;
	ld.shared.u32 	%r442, [%r441];
	st.local.v2.u32 	[%rd5], {%r1024, %r442};
	st.local.u32 	[%rd5+8], %r1023;
	mov.u64 	%rd96, $str$3;
	cvta.global.u64 	%rd97, %rd96;
	add.u64 	%rd98, %SP, 8;
	{ // callseq 60, 0
	.param .b64 param0;
	st.param.b64 	[param0], %rd97;
	.param .b64 param1;
	st.param.b64 	[param1], %rd98;
	.param .b32 retval0;
	call.uni (retval0), 
	vprintf, 
	(
	param0, 
	param1
	);
	ld.param.b32 	%r443, [retval0];
	} // callseq 60
	ld.shared.u32 	%r445, [%r441];
	shr.s32 	%r446, %r445, %r1006;
	and.b32  	%r447, %r446, %r25;
	st.local.v2.u32 	[%rd5], {%r1024, %r445};
	st.local.u32 	[%rd5+8], %r447;
	{ // callseq 61, 0
	.param .b64 param0;
	st.param.b64 	[param0], %rd97;
	.param .b64 param1;
	st.param.b64 	[param1], %rd98;
	.param .b32 retval0;
	call.uni (retval0), 
	vprintf, 
	(
	param0, 
	param1
	);
	ld.param.b32 	%r448, [retval0];
	} // callseq 61
	shl.b32 	%r450, %r447, 2;
	mov.u32 	%r451, s;
	add.s32 	%r452, %r451, %r450;
	atom.shared.add.u32 	%r453, [%r452], 1;
	add.s32 	%r454, %r1024, %r2;
	add.s32 	%r455, %r441, %r36;
	ld.shared.u32 	%r456, [%r455];
	st.local.v2.u32 	[%rd5], {%r454, %r456};
	st.local.u32 	[%rd5+8], %r447;
	{ // callseq 62, 0
	.param .b64 param0;
	st.param.b64 	[param0], %rd97;
	.param .b64 param1;
	st.param.b64 	[param1], %rd98;
	.param .b32 retval0;
	call.uni (retval0), 
	vprintf, 
	(
	param0, 
	param1
	);
	ld.param.b32 	%r457, [retval0];
	} // callseq 62
	ld.shared.u32 	%r459, [%r455];
	shr.s32 	%r460, %r459, %r1006;
	and.b32  	%r461, %r460, %r25;
	st.local.v2.u32 	[%rd5], {%r454, %r459};
	st.local.u32 	[%rd5+8], %r461;
	{ // callseq 63, 0
	.param .b64 param0;
	st.param.b64 	[param0], %rd97;
	.param .b64 param1;
	st.param.b64 	[param1], %rd98;
	.param .b32 retval0;
	call.uni (retval0), 
	vprintf, 
	(
	param0, 
	param1
	);
	ld.param.b32 	%r462, [retval0];
	} // callseq 63
	shl.b32 	%r464, %r461, 2;
	add.s32 	%r465, %r451, %r464;
	atom.shared.add.u32 	%r466, [%r465], 1;
	add.s32 	%r467, %r454, %r2;
	add.s32 	%r468, %r455, %r36;
	ld.shared.u32 	%r469, [%r468];
	st.local.v2.u32 	[%rd5], {%r467, %r469};
	st.local.u32 	[%rd5+8], %r461;
	{ // callseq 64, 0
	.param .b64 param0;
	st.param.b64 	[param0], %rd97;
	.param .b64 param1;
	st.param.b64 	[param1], %rd98;
	.param .b32 retval0;
	call.uni (retval0), 
	vprintf, 
	(
	param0, 
	param1
	);
	ld.param.b32 	%r470, [retval0];
	} // callseq 64
	ld.shared.u32 	%r472, [%r468];
	shr.s32 	%r473, %r472, %r1006;
	and.b32  	%r474, %r473, %r25;
	st.local.v2.u32 	[%rd5], {%r467, %r472};
	st.local.u32 	[%rd5+8], %r474;
	{ // callseq 65, 0
	.param .b64 param0;
	st.param.b64 	[param0], %rd97;
	.param .b64 param1;
	st.param.b64 	[param1], %rd98;
	.param .b32 retval0;
	call.uni (retval0), 
	vprintf, 
	(
	param0, 
	param1
	);
	ld.param.b32 	%r475, [retval0];
	} // callseq 65
	shl.b32 	%r477, %r474, 2;
	add.s32 	%r478, %r451, %r477;
	atom.shared.add.u32 	%r479, [%r478], 1;
	add.s32 	%r480, %r467, %r2;
	add.s32 	%r481, %r468, %r36;
	ld.shared.u32 	%r482, [%r481];
	st.local.v2.u32 	[%rd5], {%r480, %r482};
	st.local.u32 	[%rd5+8], %r474;
	{ // callseq 66, 0
	.param .b64 param0;
	st.param.b64 	[param0], %rd97;
	.param .b64 param1;
	st.param.b64 	[param1], %rd98;
	.param .b32 retval0;
	call.uni (retval0), 
	vprintf, 
	(
	param0, 
	param1
	);
	ld.param.b32 	%r483, [retval0];
	} // callseq 66
	ld.shared.u32 	%r485, [%r481];
	shr.s32 	%r486, %r485, %r1006;
	and.b32  	%r1023, %r486, %r25;
	st.local.v2.u32 	[%rd5], {%r480, %r485};
	st.local.u32 	[%rd5+8], %r1023;
	{ // callseq 67, 0
	.param .b64 param0;
	st.param.b64 	[param0], %rd97;
	.param .b64 param1;
	st.param.b64 	[param1], %rd98;
	.param .b32 retval0;
	call.uni (retval0), 
	vprintf, 
	(
	param0, 
	param1
	);
	ld.param.b32 	%r487, [retval0];
	} // callseq 67
	shl.b32 	%r489, %r1023, 2;
	add.s32 	%r490, %r451, %r489;
	atom.shared.add.u32 	%r491, [%r490], 1;
	add.s32 	%r1024, %r480, %r2;
	setp.lt.s32 	%p48, %r1024, %r155;
	@%p48 bra 	$L__BB0_63;
$L__BB0_64:
	setp.ne.s32 	%p49, %r1054, 0;
	@%p49 bra 	$L__BB0_74;
	setp.eq.s32 	%p50, %r156, 31;
	add.u64 	%rd99, %SP, 24;
	add.u64 	%rd100, %SPL, 24;
	st.local.u32 	[%rd100], %r1006;
	mov.u64 	%rd101, $str$9;
	cvta.global.u64 	%rd102, %rd101;
	{ // callseq 68, 0
	.param .b64 param0;
	st.param.b64 	[param0], %rd102;
	.param .b64 param1;
	st.param.b64 	[param1], %rd99;
	.param .b32 retval0;
	call.uni (retval0), 
	vprintf, 
	(
	param0, 
	param1
	);
	ld.param.b32 	%r492, [retval0];
	} // callseq 68
	mov.u64 	%rd103, $str;
	cvta.global.u64 	%rd104, %rd103;
	{ // callseq 69, 0
	.param .b64 param0;
	st.param.b64 	[param0], %rd104;
	.param .b64 param1;
	st.param.b64 	[param1], 0;
	.param .b32 retval0;
	call.uni (retval0), 
	vprintf, 
	(
	param0, 
	param1
	);
	ld.param.b32 	%r494, [retval0];
	} // callseq 69
	@%p50 bra 	$L__BB0_73;
	add.u64 	%rd105, %SP, 0;
	add.u64 	%rd13, %SPL, 0;
	setp.lt.s32 	%p51, %r3, 4;
	mov.b32 	%r1028, 0;
	@%p51 bra 	$L__BB0_69;
	mov.b32 	%r1027, 0;
$L__BB0_68:
	shl.b32 	%r498, %r1027, 2;
	mov.u32 	%r499, s;
	add.s32 	%r500, %r499, %r498;
	ld.shared.u32 	%r501, [%r500];
	st.local.u32 	[%rd13], %r501;
	mov.u64 	%rd106, $str$1;
	cvta.global.u64 	%rd107, %rd106;
	{ // callseq 70, 0
	.param .b64 param0;
	st.param.b64 	[param0], %rd107;
	.param .b64 param1;
	st.param.b64 	[param1], %rd105;
	.param .b32 retval0;
	call.uni (retval0), 
	vprintf, 
	(
	param0, 
	param1
	);
	ld.param.b32 	%r502, [retval0];
	} // callseq 70
	ld.shared.u32 	%r504, [%r500+4];
	st.local.u32 	[%rd13], %r504;
	{ // callseq 71, 0
	.param .b64 param0;
	st.param.b64 	[param0], %rd107;
	.param .b64 param1;
	st.param.b64 	[param1], %rd105;
	.param .b32 retval0;
	call.uni (retval0), 
	vprintf, 
	(
	param0, 
	param1
	);
	ld.param.b32 	%r505, [retval0];
	} // callseq 71
	ld.shared.u32 	%r507, [%r500+8];
	st.local.u32 	[%rd13], %r507;
	{ // callseq 72, 0
	.param .b64 param0;
	st.param.b64 	[param0], %rd107;
	.param .b64 param1;
	st.param.b64 	[param1], %rd105;
	.param .b32 retval0;
	call.uni (retval0), 
	vprintf, 
	(
	param0, 
	param1
	);
	ld.param.b32 	%r508, [retval0];
	} // callseq 72
	ld.shared.u32 	%r510, [%r500+12];
	st.local.u32 	[%rd13], %r510;
	{ // callseq 73, 0
	.param .b64 param0;
	st.param.b64 	[param0], %rd107;
	.param .b64 param1;
	st.param.b64 	[param1], %rd105;
	.param .b32 retval0;
	call.uni (retval0), 
	vprintf, 
	(
	param0, 
	param1
	);
	ld.param.b32 	%r511, [retval0];
	} // callseq 73
	add.s32 	%r1027, %r1027, 4;
	setp.ne.s32 	%p52, %r1027, %r43;
	mov.u32 	%r1028, %r43;
	@%p52 bra 	$L__BB0_68;
$L__BB0_69:
	setp.eq.s32 	%p53, %r42, 0;
	@%p53 bra 	$L__BB0_73;
	setp.eq.s32 	%p54, %r42, 1;
	shl.b32 	%r513, %r1028, 2;
	mov.u32 	%r514, s;
	add.s32 	%r93, %r514, %r513;
	ld.shared.u32 	%r515, [%r93];
	st.local.u32 	[%rd13], %r515;
	mov.u64 	%rd109, $str$1;
	cvta.global.u64 	%rd110, %rd109;
	{ // callseq 74, 0
	.param .b64 param0;
	st.param.b64 	[param0], %rd110;
	.param .b64 param1;
	st.param.b64 	[param1], %rd105;
	.param .b32 retval0;
	call.uni (retval0), 
	vprintf, 
	(
	param0, 
	param1
	);
	ld.param.b32 	%r516, [retval0];
	} // callseq 74
	@%p54 bra 	$L__BB0_73;
	setp.eq.s32 	%p55, %r42, 2;
	ld.shared.u32 	%r518, [%r93+4];
	st.local.u32 	[%rd13], %r518;
	cvta.global.u64 	%rd113, %rd109;
	{ // callseq 75, 0
	.param .b64 param0;
	st.param.b64 	[param0], %rd113;
	.param .b64 param1;
	st.param.b64 	[param1], %rd105;
	.param .b32 retval0;
	call.uni (retval0), 
	vprintf, 
	(
	param0, 
	param1
	);
	ld.param.b32 	%r519, [retval0];
	} // callseq 75
	@%p55 bra 	$L__BB0_73;
	ld.shared.u32 	%r521, [%r93+8];
	st.local.u32 	[%rd13], %r521;
	cvta.global.u64 	%rd116, %rd109;
	{ // callseq 76, 0
	.param .b64 param0;
	st.param.b64 	[param0], %rd116;
	.param .b64 param1;
	st.param.b64 	[param1], %rd105;
	.param .b32 retval0;
	call.uni (retval0), 
	vprintf, 
	(
	param0, 
	param1
	);
	ld.param.b32 	%r522, [retval0];
	} // callseq 76
$L__BB0_73:
	cvta.global.u64 	%rd119, %rd103;
	{ // callseq 77, 0
	.param .b64 param0;
	st.param.b64 	[param0], %rd119;
	.param .b64 param1;
	st.param.b64 	[param1], 0;
	.param .b32 retval0;
	call.uni (retval0), 
	vprintf, 
	(
	param0, 
	param1
	);
	ld.param.b32 	%r524, [retval0];
	} // callseq 77
$L__BB0_74:
	setp.eq.s32 	%p56, %r156, 31;
	@%p56 bra 	$L__BB0_118;
	mov.b32 	%r1029, 0;
	mov.u32 	%r1030, %r1029;
	mov.u32 	%r1031, %r1029;
$L__BB0_76:
	mov.u32 	%r96, %r1031;
	mov.u32 	%r1040, %r1030;
	setp.ne.s32 	%p57, %r1054, 0;
	mul.lo.s32 	%r97, %r2, %r1029;
	@%p57 bra 	$L__BB0_85;
	setp.lt.s32 	%p58, %r3, 4;
	mov.u64 	%rd120, $str;
	cvta.global.u64 	%rd121, %rd120;
	{ // callseq 78, 0
	.param .b64 param0;
	st.param.b64 	[param0], %rd121;
	.param .b64 param1;
	st.param.b64 	[param1], 0;
	.param .b32 retval0;
	call.uni (retval0), 
	vprintf, 
	(
	param0, 
	param1
	);
	ld.param.b32 	%r528, [retval0];
	} // callseq 78
	mov.b32 	%r1033, 0;
	@%p58 bra 	$L__BB0_80;
	mov.b32 	%r1032, 0;
$L__BB0_79:
	shl.b32 	%r531, %r1032, 2;
	mov.u32 	%r532, s;
	add.s32 	%r533, %r532, %r531;
	ld.shared.u32 	%r534, [%r533];
	st.local.u32 	[%rd4], %r534;
	mov.u64 	%rd122, $str$1;
	cvta.global.u64 	%rd123, %rd122;
	add.u64 	%rd124, %SP, 8;
	{ // callseq 79, 0
	.param .b64 param0;
	st.param.b64 	[param0], %rd123;
	.param .b64 param1;
	st.param.b64 	[param1], %rd124;
	.param .b32 retval0;
	call.uni (retval0), 
	vprintf, 
	(
	param0, 
	param1
	);
	ld.param.b32 	%r535, [retval0];
	} // callseq 79
	ld.shared.u32 	%r537, [%r533+4];
	st.local.u32 	[%rd4], %r537;
	{ // callseq 80, 0
	.param .b64 param0;
	st.param.b64 	[param0], %rd123;
	.param .b64 param1;
	st.param.b64 	[param1], %rd124;
	.param .b32 retval0;
	call.uni (retval0), 
	vprintf, 
	(
	param0, 
	param1
	);
	ld.param.b32 	%r538, [retval0];
	} // callseq 80
	ld.shared.u32 	%r540, [%r533+8];
	st.local.u32 	[%rd4], %r540;
	{ // callseq 81, 0
	.param .b64 param0;
	st.param.b64 	[param0], %rd123;
	.param .b64 param1;
	st.param.b64 	[param1], %rd124;
	.param .b32 retval0;
	call.uni (retval0), 
	vprintf, 
	(
	param0, 
	param1
	);
	ld.param.b32 	%r541, [retval0];
	} // callseq 81
	ld.shared.u32 	%r543, [%r533+12];
	st.local.u32 	[%rd4], %r543;
	{ // callseq 82, 0
	.param .b64 param0;
	st.param.b64 	[param0], %rd123;
	.param .b64 param1;
	st.param.b64 	[param1], %rd124;
	.param .b32 retval0;
	call.uni (retval0), 
	vprintf, 
	(
	param0, 
	param1
	);
	ld.param.b32 	%r544, [retval0];
	} // callseq 82
	add.s32 	%r1032, %r1032, 4;
	setp.ne.s32 	%p59, %r1032, %r43;
	mov.u32 	%r1033, %r43;
	@%p59 bra 	$L__BB0_79;
$L__BB0_80:
	setp.eq.s32 	%p60, %r42, 0;
	@%p60 bra 	$L__BB0_84;
	setp.eq.s32 	%p61, %r42, 1;
	shl.b32 	%r546, %r1033, 2;
	mov.u32 	%r547, s;
	add.s32 	%r101, %r547, %r546;
	ld.shared.u32 	%r548, [%r101];
	st.local.u32 	[%rd4], %r548;
	mov.u64 	%rd125, $str$1;
	cvta.global.u64 	%rd126, %rd125;
	add.u64 	%rd127, %SP, 8;
	{ // callseq 83, 0
	.param .b64 param0;
	st.param.b64 	[param0], %rd126;
	.param .b64 param1;
	st.param.b64 	[param1], %rd127;
	.param .b32 retval0;
	call.uni (retval0), 
	vprintf, 
	(
	param0, 
	param1
	);
	ld.param.b32 	%r549, [retval0];
	} // callseq 83
	@%p61 bra 	$L__BB0_84;
	setp.eq.s32 	%p62, %r42, 2;
	ld.shared.u32 	%r551, [%r101+4];
	st.local.u32 	[%rd4], %r551;
	cvta.global.u64 	%rd129, %rd125;
	{ // callseq 84, 0
	.param .b64 param0;
	st.param.b64 	[param0], %rd129;
	.param .b64 param1;
	st.param.b64 	[param1], %rd127;
	.param .b32 retval0;
	call.uni (retval0), 
	vprintf, 
	(
	param0, 
	param1
	);
	ld.param.b32 	%r552, [retval0];
	} // callseq 84
	@%p62 bra 	$L__BB0_84;
	ld.shared.u32 	%r554, [%r101+8];
	st.local.u32 	[%rd4], %r554;
	cvta.global.u64 	%rd132, %rd125;
	{ // callseq 85, 0
	.param .b64 param0;
	st.param.b64 	[param0], %rd132;
	.param .b64 param1;
	st.param.b64 	[param1], %rd127;
	.param .b32 retval0;
	call.uni (retval0), 
	vprintf, 
	(
	param0, 
	param1
	);
	ld.param.b32 	%r555, [retval0];
	} // callseq 85
$L__BB0_84:
	cvta.global.u64 	%rd135, %rd120;
	{ // callseq 86, 0
	.param .b64 param0;
	st.param.b64 	[param0], %rd135;
	.param .b64 param1;
	st.param.b64 	[param1], 0;
	.param .b32 retval0;
	call.uni (retval0), 
	vprintf, 
	(
	param0, 
	param1
	);
	ld.param.b32 	%r557, [retval0];
	} // callseq 86
$L__BB0_85:
	add.s32 	%r1031, %r96, %r2;
	shl.b32 	%r559, %r1031, 2;
	mov.u32 	%r560, s;
	add.s32 	%r561, %r560, %r559;
	ld.shared.u32 	%r1030, [%r561+-4];
	sub.s32 	%r562, %r3, %r96;
	setp.lt.s32 	%p63, %r562, %r2;
	@%p63 bra 	$L__BB0_110;
	shl.b32 	%r564, %r96, 2;
	add.s32 	%r104, %r560, %r564;
	setp.eq.s32 	%p64, %r96, 0;
	mov.b32 	%r1034, 0;
	@%p64 bra 	$L__BB0_88;
	ld.shared.u32 	%r1034, [%r104+-4];
$L__BB0_88:
	setp.lt.u32 	%p65, %r2, 2;
	add.s32 	%r107, %r1034, %r1040;
	mov.b32 	%r1037, 1;
	@%p65 bra 	$L__BB0_93;
	mov.b32 	%r1037, 1;
	mov.u32 	%r1035, %r2;
$L__BB0_90:
	shr.u32 	%r110, %r1035, 1;
	bar.sync 	0;
	setp.ge.u32 	%p66, %r1054, %r110;
	@%p66 bra 	$L__BB0_92;
	mul.lo.s32 	%r568, %r1037, %r26;
	shl.b32 	%r569, %r568, 2;
	add.s32 	%r570, %r104, %r569;
	ld.shared.u32 	%r571, [%r570+-4];
	shl.b32 	%r572, %r1037, 2;
	add.s32 	%r573, %r570, %r572;
	ld.shared.u32 	%r574, [%r573+-4];
	add.s32 	%r575, %r574, %r571;
	st.shared.u32 	[%r573+-4], %r575;
$L__BB0_92:
	shl.b32 	%r1037, %r1037, 1;
	setp.gt.u32 	%p67, %r1035, 3;
	mov.u32 	%r1035, %r110;
	@%p67 bra 	$L__BB0_90;
$L__BB0_93:
	@%p57 bra 	$L__BB0_95;
	shl.b32 	%r576, %r2, 2;
	add.s32 	%r577, %r104, %r576;
	mov.b32 	%r578, 0;
	st.shared.u32 	[%r577+-4], %r578;
$L__BB0_95:
	@%p65 bra 	$L__BB0_107;
	mov.b32 	%r1038, 1;
$L__BB0_97:
	shr.u32 	%r1037, %r1037, 1;
	bar.sync 	0;
	setp.ge.u32 	%p70, %r1054, %r1038;
	@%p70 bra 	$L__BB0_99;
	mul.lo.s32 	%r580, %r1037, %r26;
	shl.b32 	%r581, %r580, 2;
	add.s32 	%r582, %r104, %r581;
	ld.shared.u32 	%r583, [%r582+-4];
	shl.b32 	%r584, %r1037, 2;
	add.s32 	%r585, %r582, %r584;
	ld.shared.u32 	%r586, [%r585+-4];
	st.shared.u32 	[%r582+-4], %r586;
	add.s32 	%r587, %r586, %r583;
	st.shared.u32 	[%r585+-4], %r587;
$L__BB0_99:
	shl.b32 	%r1038, %r1038, 1;
	setp.lt.s32 	%p71, %r1038, %r2;
	@%p71 bra 	$L__BB0_97;
	bra.uni 	$L__BB0_107;
$L__BB0_100:
	setp.ge.s32 	%p107, %r1054, %r155;
	@%p107 bra 	$L__BB0_106;
	setp.eq.s32 	%p108, %r41, 0;
	@%p108 bra 	$L__BB0_104;
	mul.wide.u32 	%rd193, %r1054, 4;
	add.s64 	%rd202, %rd1, %rd193;
	mul.wide.u32 	%rd8, %r2, 4;
	shl.b32 	%r984, %r1054, 2;
	add.s32 	%r1011, %r45, %r984;
	neg.s32 	%r1010, %r41;
	mad.lo.s32 	%r1054, %r2, %r41, %r1054;
$L__BB0_103:
	.pragma "nounroll";
	ld.shared.u32 	%r985, [%r1011];
	st.global.u32 	[%rd202], %r985;
	add.s64 	%rd202, %rd202, %rd8;
	add.s32 	%r1011, %r1011, %r36;
	add.s32 	%r1010, %r1010, 1;
	setp.ne.s32 	%p109, %r1010, 0;
	@%p109 bra 	$L__BB0_103;
$L__BB0_104:
	setp.lt.u32 	%p110, %r34, 3;
	@%p110 bra 	$L__BB0_106;
$L__BB0_105:
	shl.b32 	%r986, %r1054, 2;
	add.s32 	%r987, %r45, %r986;
	ld.shared.u32 	%r988, [%r987];
	mul.wide.u32 	%rd194, %r1054, 4;
	add.s64 	%rd195, %rd1, %rd194;
	st.global.u32 	[%rd195], %r988;
	add.s32 	%r989, %r1054, %r2;
	add.s32 	%r990, %r987, %r36;
	ld.shared.u32 	%r991, [%r990];
	mul.wide.u32 	%rd196, %r989, 4;
	add.s64 	%rd197, %rd1, %rd196;
	st.global.u32 	[%rd197], %r991;
	add.s32 	%r992, %r989, %r2;
	add.s32 	%r993, %r990, %r36;
	ld.shared.u32 	%r994, [%r993];
	mul.wide.u32 	%rd198, %r992, 4;
	add.s64 	%rd199, %rd1, %rd198;
	st.global.u32 	[%rd199], %r994;
	add.s32 	%r995, %r992, %r2;
	add.s32 	%r996, %r993, %r36;
	ld.shared.u32 	%r997, [%r996];
	mul.wide.u32 	%rd200, %r995, 4;
	add.s64 	%rd201, %rd1, %rd200;
	st.global.u32 	[%rd201], %r997;
	add.s32 	%r1054, %r995, %r2;
	setp.lt.s32 	%p111, %r1054, %r155;
	@%p111 bra 	$L__BB0_105;
$L__BB0_106:
	ret;
$L__BB0_107:
	setp.lt.u32 	%p72, %r1054, %r2;
	@%p72 bra 	$L__BB0_108;
	bra.uni 	$L__BB0_109;
$L__BB0_108:
	shl.b32 	%r588, %r1054, 2;
	add.s32 	%r589, %r104, %r588;
	ld.shared.u32 	%r590, [%r589];
	add.s32 	%r591, %r107, %r590;
	st.shared.u32 	[%r589], %r591;
$L__BB0_109:
	bar.sync 	0;
	bra.uni 	$L__BB0_117;
$L__BB0_110:
	setp.le.s32 	%p74, %r3, %r96;
	or.pred  	%p75, %p57, %p74;
	@%p75 bra 	$L__BB0_117;
	sub.s32 	%r592, %r3, %r97;
	and.b32  	%r117, %r592, 3;
	setp.eq.s32 	%p76, %r117, 0;
	mov.u32 	%r1041, %r96;
	@%p76 bra 	$L__BB0_115;
	shl.b32 	%r593, %r96, 2;
	add.s32 	%r118, %r560, %r593;
	ld.shared.u32 	%r595, [%r118+-4];
	add.s32 	%r119, %r595, %r1040;
	ld.shared.u32 	%r1040, [%r118];
	st.shared.u32 	[%r118], %r119;
	add.s32 	%r1041, %r96, 1;
	setp.eq.s32 	%p77, %r117, 1;
	@%p77 bra 	$L__BB0_115;
	add.s32 	%r122, %r119, %r1040;
	ld.shared.u32 	%r1040, [%r118+4];
	st.shared.u32 	[%r118+4], %r122;
	add.s32 	%r1041, %r96, 2;
	setp.eq.s32 	%p78, %r117, 2;
	@%p78 bra 	$L__BB0_115;
	add.s32 	%r596, %r122, %r1040;
	ld.shared.u32 	%r1040, [%r118+8];
	st.shared.u32 	[%r118+8], %r596;
	add.s32 	%r1041, %r96, 3;
$L__BB0_115:
	sub.s32 	%r597, %r97, %r3;
	setp.gt.u32 	%p79, %r597, -4;
	@%p79 bra 	$L__BB0_117;
$L__BB0_116:
	shl.b32 	%r598, %r1041, 2;
	add.s32 	%r600, %r560, %r598;
	ld.shared.u32 	%r601, [%r600+-4];
	add.s32 	%r602, %r601, %r1040;
	ld.shared.u32 	%r603, [%r600];
	st.shared.u32 	[%r600], %r602;
	add.s32 	%r604, %r602, %r603;
	ld.shared.u32 	%r605, [%r600+4];
	st.shared.u32 	[%r600+4], %r604;
	add.s32 	%r606, %r604, %r605;
	ld.shared.u32 	%r607, [%r600+8];
	st.shared.u32 	[%r600+8], %r606;
	add.s32 	%r608, %r606, %r607;
	ld.shared.u32 	%r1040, [%r600+12];
	st.shared.u32 	[%r600+12], %r608;
	add.s32 	%r1041, %r1041, 4;
	setp.ne.s32 	%p80, %r1041, %r3;
	@%p80 bra 	$L__BB0_116;
$L__BB0_117:
	setp.lt.s32 	%p81, %r1031, %r3;
	add.s32 	%r1029, %r1029, 1;
	@%p81 bra 	$L__BB0_76;
$L__BB0_118:
	setp.ne.s32 	%p82, %r1054, 0;
	bar.sync 	0;
	bar.sync 	0;
	@%p82 bra 	$L__BB0_139;
	setp.eq.s32 	%p83, %r156, 31;
	mov.u64 	%rd136, $str$4;
	cvta.global.u64 	%rd137, %rd136;
	{ // callseq 87, 0
	.param .b64 param0;
	st.param.b64 	[param0], %rd137;
	.param .b64 param1;
	st.param.b64 	[param1], 0;
	.param .b32 retval0;
	call.uni (retval0), 
	vprintf, 
	(
	param0, 
	param1
	);
	ld.param.b32 	%r609, [retval0];
	} // callseq 87
	mov.u64 	%rd138, $str;
	cvta.global.u64 	%rd139, %rd138;
	{ // callseq 88, 0
	.param .b64 param0;
	st.param.b64 	[param0], %rd139;
	.param .b64 param1;
	st.param.b64 	[param1], 0;
	.param .b32 retval0;
	call.uni (retval0), 
	vprintf, 
	(
	param0, 
	param1
	);
	ld.param.b32 	%r611, [retval0];
	} // callseq 88
	@%p83 bra 	$L__BB0_127;
	add.u64 	%rd140, %SP, 0;
	add.u64 	%rd14, %SPL, 0;
	setp.lt.s32 	%p84, %r3, 4;
	mov.b32 	%r1045, 0;
	@%p84 bra 	$L__BB0_123;
	mov.b32 	%r1044, 0;
$L__BB0_122:
	shl.b32 	%r615, %r1044, 2;
	mov.u32 	%r616, s;
	add.s32 	%r617, %r616, %r615;
	ld.shared.u32 	%r618, [%r617];
	st.local.u32 	[%rd14], %r618;
	mov.u64 	%rd141, $str$1;
	cvta.global.u64 	%rd142, %rd141;
	{ // callseq 89, 0
	.param .b64 param0;
	st.param.b64 	[param0], %rd142;
	.param .b64 param1;
	st.param.b64 	[param1], %rd140;
	.param .b32 retval0;
	call.uni (retval0), 
	vprintf, 
	(
	param0, 
	param1
	);
	ld.param.b32 	%r619, [retval0];
	} // callseq 89
	ld.shared.u32 	%r621, [%r617+4];
	st.local.u32 	[%rd14], %r621;
	{ // callseq 90, 0
	.param .b64 param0;
	st.param.b64 	[param0], %rd142;
	.param .b64 param1;
	st.param.b64 	[param1], %rd140;
	.param .b32 retval0;
	call.uni (retval0), 
	vprintf, 
	(
	param0, 
	param1
	);
	ld.param.b32 	%r622, [retval0];
	} // callseq 90
	ld.shared.u32 	%r624, [%r617+8];
	st.local.u32 	[%rd14], %r624;
	{ // callseq 91, 0
	.param .b64 param0;
	st.param.b64 	[param0], %rd142;
	.param .b64 param1;
	st.param.b64 	[param1], %rd140;
	.param .b32 retval0;
	call.uni (retval0), 
	vprintf, 
	(
	param0, 
	param1
	);
	ld.param.b32 	%r625, [retval0];
	} // callseq 91
	ld.shared.u32 	%r627, [%r617+12];
	st.local.u32 	[%rd14], %r627;
	{ // callseq 92, 0
	.param .b64 param0;
	st.param.b64 	[param0], %rd142;
	.param .b64 param1;
	st.param.b64 	[param1], %rd140;
	.param .b32 retval0;
	call.uni (retval0), 
	vprintf, 
	(
	param0, 
	param1
	);
	ld.param.b32 	%r628, [retval0];
	} // callseq 92
	add.s32 	%r1044, %r1044, 4;
	setp.ne.s32 	%p85, %r1044, %r43;
	mov.u32 	%r1045, %r43;
	@%p85 bra 	$L__BB0_122;
$L__BB0_123:
	setp.eq.s32 	%p86, %r42, 0;
	@%p86 bra 	$L__BB0_127;
	setp.eq.s32 	%p87, %r42, 1;
	shl.b32 	%r630, %r1045, 2;
	mov.u32 	%r631, s;
	add.s32 	%r137, %r631, %r630;
	ld.shared.u32 	%r632, [%r137];
	st.local.u32 	[%rd14], %r632;
	mov.u64 	%rd144, $str$1;
	cvta.global.u64 	%rd145, %rd144;
	{ // callseq 93, 0
	.param .b64 param0;
	st.param.b64 	[param0], %rd145;
	.param .b64 param1;
	st.param.b64 	[param1], %rd140;
	.param .b32 retval0;
	call.uni (retval0), 
	vprintf, 
	(
	param0, 
	param1
	);
	ld.param.b32 	%r633, [retval0];
	} // callseq 93
	@%p87 bra 	$L__BB0_127;
	setp.eq.s32 	%p88, %r42, 2;
	ld.shared.u32 	%r635, [%r137+4];
	st.local.u32 	[%rd14], %r635;
	cvta.global.u64 	%rd148, %rd144;
	{ // callseq 94, 0
	.param .b64 param0;
	st.param.b64 	[param0], %rd148;
	.param .b64 param1;
	st.param.b64 	[param1], %rd140;
	.param .b32 retval0;
	call.uni (retval0), 
	vprintf, 
	(
	param0, 
	param1
	);
	ld.param.b32 	%r636, [retval0];
	} // callseq 94
	@%p88 bra 	$L__BB0_127;
	ld.shared.u32 	%r638, [%r137+8];
	st.local.u32 	[%rd14], %r638;
	cvta.global.u64 	%rd151, %rd144;
	{ // callseq 95, 0
	.param .b64 param0;
	st.param.b64 	[param0], %rd151;
	.param .b64 param1;
	st.param.b64 	[param1], %rd140;
	.param .b32 retval0;
	call.uni (retval0), 
	vprintf, 
	(
	param0, 
	param1
	);
	ld.param.b32 	%r639, [retval0];
	} // callseq 95
$L__BB0_127:
	setp.lt.s32 	%p89, %r155, 1;
	cvta.global.u64 	%rd154, %rd138;
	{ // callseq 96, 0
	.param .b64 param0;
	st.param.b64 	[param0], %rd154;
	.param .b64 param1;
	st.param.b64 	[param1], 0;
	.param .b32 retval0;
	call.uni (retval0), 
	vprintf, 
	(
	param0, 
	param1
	);
	ld.param.b32 	%r641, [retval0];
	} // callseq 96
	@%p89 bra 	$L__BB0_139;
	setp.lt.u32 	%p90, %r29, 7;
	mov.b32 	%r1048, 0;
	@%p90 bra 	$L__BB0_131;
	mov.b32 	%r1046, 0;
$L__BB0_130:
	.pragma "nounroll";
	shl.b32 	%r645, %r1046, 2;
	add.s32 	%r646, %r1008, %r645;
	ld.shared.u32 	%r647, [%r646];
	shr.s32 	%r648, %r647, %r1006;
	and.b32  	%r649, %r648, %r25;
	shl.b32 	%r650, %r649, 2;
	mov.u32 	%r651, s;
	add.s32 	%r652, %r651, %r650;
	ld.shared.u32 	%r653, [%r652];
	st.local.v2.u32 	[%rd3], {%r649, %r649};
	st.local.u32 	[%rd3+8], %r653;
	mov.u64 	%rd155, $str$5;
	cvta.global.u64 	%rd156, %rd155;
	add.u64 	%rd157, %SP, 8;
	{ // callseq 97, 0
	.param .b64 param0;
	st.param.b64 	[param0], %rd156;
	.param .b64 param1;
	st.param.b64 	[param1], %rd157;
	.param .b32 retval0;
	call.uni (retval0), 
	vprintf, 
	(
	param0, 
	param1
	);
	ld.param.b32 	%r654, [retval0];
	} // callseq 97
	ld.shared.u32 	%r656, [%r652];
	ld.shared.u32 	%r657, [%r646];
	st.local.v2.u32 	[%rd3], {%r656, %r1046};
	st.local.u32 	[%rd3+8], %r657;
	mov.u64 	%rd158, $str$6;
	cvta.global.u64 	%rd159, %rd158;
	{ // callseq 98, 0
	.param .b64 param0;
	st.param.b64 	[param0], %rd159;
	.param .b64 param1;
	st.param.b64 	[param1], %rd157;
	.param .b32 retval0;
	call.uni (retval0), 
	vprintf, 
	(
	param0, 
	param1
	);
	ld.param.b32 	%r658, [retval0];
	} // callseq 98
	ld.shared.u32 	%r660, [%r646];
	ld.shared.u32 	%r661, [%r652];
	add.s32 	%r662, %r661, 1;
	st.shared.u32 	[%r652], %r662;
	shl.b32 	%r663, %r661, 2;
	add.s32 	%r664, %r45, %r663;
	st.shared.u32 	[%r664], %r660;
	add.s32 	%r665, %r1046, 1;
	ld.shared.u32 	%r666, [%r646+4];
	shr.s32 	%r667, %r666, %r1006;
	and.b32  	%r668, %r667, %r25;
	shl.b32 	%r669, %r668, 2;
	add.s32 	%r670, %r651, %r669;
	ld.shared.u32 	%r671, [%r670];
	st.local.v2.u32 	[%rd3], {%r668, %r668};
	st.local.u32 	[%rd3+8], %r671;
	{ // callseq 99, 0
	.param .b64 param0;
	st.param.b64 	[param0], %rd156;
	.param .b64 param1;
	st.param.b64 	[param1], %rd157;
	.param .b32 retval0;
	call.uni (retval0), 
	vprintf, 
	(
	param0, 
	param1
	);
	ld.param.b32 	%r672, [retval0];
	} // callseq 99
	ld.shared.u32 	%r674, [%r670];
	ld.shared.u32 	%r675, [%r646+4];
	st.local.v2.u32 	[%rd3], {%r674, %r665};
	st.local.u32 	[%rd3+8], %r675;
	{ // callseq 100, 0
	.param .b64 param0;
	st.param.b64 	[param0], %rd159;
	.param .b64 param1;
	st.param.b64 	[param1], %rd157;
	.param .b32 retval0;
	call.uni (retval0), 
	vprintf, 
	(
	param0, 
	param1
	);
	ld.param.b32 	%r676, [retval0];
	} // callseq 100
	ld.shared.u32 	%r678, [%r646+4];
	ld.shared.u32 	%r679, [%r670];
	add.s32 	%r680, %r679, 1;
	st.shared.u32 	[%r670], %r680;
	shl.b32 	%r681, %r679, 2;
	add.s32 	%r682, %r45, %r681;
	st.shared.u32 	[%r682], %r678;
	add.s32 	%r683, %r1046, 2;
	ld.shared.u32 	%r684, [%r646+8];
	shr.s32 	%r685, %r684, %r1006;
	and.b32  	%r686, %r685, %r25;
	shl.b32 	%r687, %r686, 2;
	add.s32 	%r688, %r651, %r687;
	ld.shared.u32 	%r689, [%r688];
	st.local.v2.u32 	[%rd3], {%r686, %r686};
	st.local.u32 	[%rd3+8], %r689;
	{ // callseq 101, 0
	.param .b64 param0;
	st.param.b64 	[param0], %rd156;
	.param .b64 param1;
	st.param.b64 	[param1], %rd157;
	.param .b32 retval0;
	call.uni (retval0), 
	vprintf, 
	(
	param0, 
	param1
	);
	ld.param.b32 	%r690, [retval0];
	} // callseq 101
	ld.shared.u32 	%r692, [%r688];
	ld.shared.u32 	%r693, [%r646+8];
	st.local.v2.u32 	[%rd3], {%r692, %r683};
	st.local.u32 	[%rd3+8], %r693;
	{ // callseq 102, 0
	.param .b64 param0;
	st.param.b64 	[param0], %rd159;
	.param .b64 param1;
	st.param.b64 	[param1], %rd157;
	.param .b32 retval0;
	call.uni (retval0), 
	vprintf, 
	(
	param0, 
	param1
	);
	ld.param.b32 	%r694, [retval0];
	} // callseq 102
	ld.shared.u32 	%r696, [%r646+8];
	ld.shared.u32 	%r697, [%r688];
	add.s32 	%r698, %r697, 1;
	st.shared.u32 	[%r688], %r698;
	shl.b32 	%r699, %r697, 2;
	add.s32 	%r700, %r45, %r699;
	st.shared.u32 	[%r700], %r696;
	add.s32 	%r701, %r1046, 3;
	ld.shared.u32 	%r702, [%r646+12];
	shr.s32 	%r703, %r702, %r1006;
	and.b32  	%r704, %r703, %r25;
	shl.b32 	%r705, %r704, 2;
	add.s32 	%r706, %r651, %r705;
	ld.shared.u32 	%r707, [%r706];
	st.local.v2.u32 	[%rd3], {%r704, %r704};
	st.local.u32 	[%rd3+8], %r707;
	{ // callseq 103, 0
	.param .b64 param0;
	st.param.b64 	[param0], %rd156;
	.param .b64 param1;
	st.param.b64 	[param1], %rd157;
	.param .b32 retval0;
	call.uni (retval0), 
	vprintf, 
	(
	param0, 
	param1
	);
	ld.param.b32 	%r708, [retval0];
	} // callseq 103
	ld.shared.u32 	%r710, [%r706];
	ld.shared.u32 	%r711, [%r646+12];
	st.local.v2.u32 	[%rd3], {%r710, %r701};
	st.local.u32 	[%rd3+8], %r711;
	{ // callseq 104, 0
	.param .b64 param0;
	st.param.b64 	[param0], %rd159;
	.param .b64 param1;
	st.param.b64 	[param1], %rd157;
	.param .b32 retval0;
	call.uni (retval0), 
	vprintf, 
	(
	param0, 
	param1
	);
	ld.param.b32 	%r712, [retval0];
	} // callseq 104
	ld.shared.u32 	%r714, [%r646+12];
	ld.shared.u32 	%r715, [%r706];
	add.s32 	%r716, %r715, 1;
	st.shared.u32 	[%r706], %r716;
	shl.b32 	%r717, %r715, 2;
	add.s32 	%r718, %r45, %r717;
	st.shared.u32 	[%r718], %r714;
	add.s32 	%r719, %r1046, 4;
	ld.shared.u32 	%r720, [%r646+16];
	shr.s32 	%r721, %r720, %r1006;
	and.b32  	%r722, %r721, %r25;
	shl.b32 	%r723, %r722, 2;
	add.s32 	%r724, %r651, %r723;
	ld.shared.u32 	%r725, [%r724];
	st.local.v2.u32 	[%rd3], {%r722, %r722};
	st.local.u32 	[%rd3+8], %r725;
	{ // callseq 105, 0
	.param .b64 param0;
	st.param.b64 	[param0], %rd156;
	.param .b64 param1;
	st.param.b64 	[param1], %rd157;
	.param .b32 retval0;
	call.uni (retval0), 
	vprintf, 
	(
	param0, 
	param1
	);
	ld.param.b32 	%r726, [retval0];
	} // callseq 105
	ld.shared.u32 	%r728, [%r724];
	ld.shared.u32 	%r729, [%r646+16];
	st.local.v2.u32 	[%rd3], {%r728, %r719};
	st.local.u32 	[%rd3+8], %r729;
	{ // callseq 106, 0
	.param .b64 param0;
	st.param.b64 	[param0], %rd159;
	.param .b64 param1;
	st.param.b64 	[param1], %rd157;
	.param .b32 retval0;
	call.uni (retval0), 
	vprintf, 
	(
	param0, 
	param1
	);
	ld.param.b32 	%r730, [retval0];
	} // callseq 106
	ld.shared.u32 	%r732, [%r646+16];
	ld.shared.u32 	%r733, [%r724];
	add.s32 	%r734, %r733, 1;
	st.shared.u32 	[%r724], %r734;
	shl.b32 	%r735, %r733, 2;
	add.s32 	%r736, %r45, %r735;
	st.shared.u32 	[%r736], %r732;
	add.s32 	%r737, %r1046, 5;
	ld.shared.u32 	%r738, [%r646+20];
	shr.s32 	%r739, %r738, %r1006;
	and.b32  	%r740, %r739, %r25;
	shl.b32 	%r741, %r740, 2;
	add.s32 	%r742, %r651, %r741;
	ld.shared.u32 	%r743, [%r742];
	st.local.v2.u32 	[%rd3], {%r740, %r740};
	st.local.u32 	[%rd3+8], %r743;
	{ // callseq 107, 0
	.param .b64 param0;
	st.param.b64 	[param0], %rd156;
	.param .b64 param1;
	st.param.b64 	[param1], %rd157;
	.param .b32 retval0;
	call.uni (retval0), 
	vprintf, 
	(
	param0, 
	param1
	);
	ld.param.b32 	%r744, [retval0];
	} // callseq 107
	ld.shared.u32 	%r746, [%r742];
	ld.shared.u32 	%r747, [%r646+20];
	st.local.v2.u32 	[%rd3], {%r746, %r737};
	st.local.u32 	[%rd3+8], %r747;
	{ // callseq 108, 0
	.param .b64 param0;
	st.param.b64 	[param0], %rd159;
	.param .b64 param1;
	st.param.b64 	[param1], %rd157;
	.param .b32 retval0;
	call.uni (retval0), 
	vprintf, 
	(
	param0, 
	param1
	);
	ld.param.b32 	%r748, [retval0];
	} // callseq 108
	ld.shared.u32 	%r750, [%r646+20];
	ld.shared.u32 	%r751, [%r742];
	add.s32 	%r752, %r751, 1;
	st.shared.u32 	[%r742], %r752;
	shl.b32 	%r753, %r751, 2;
	add.s32 	%r754, %r45, %r753;
	st.shared.u32 	[%r754], %r750;
	add.s32 	%r755, %r1046, 6;
	ld.shared.u32 	%r756, [%r646+24];
	shr.s32 	%r757, %r756, %r1006;
	and.b32  	%r758, %r757, %r25;
	shl.b32 	%r759, %r758, 2;
	add.s32 	%r760, %r651, %r759;
	ld.shared.u32 	%r761, [%r760];
	st.local.v2.u32 	[%rd3], {%r758, %r758};
	st.local.u32 	[%rd3+8], %r761;
	{ // callseq 109, 0
	.param .b64 param0;
	st.param.b64 	[param0], %rd156;
	.param .b64 param1;
	st.param.b64 	[param1], %rd157;
	.param .b32 retval0;
	call.uni (retval0), 
	vprintf, 
	(
	param0, 
	param1
	);
	ld.param.b32 	%r762, [retval0];
	} // callseq 109
	ld.shared.u32 	%r764, [%r760];
	ld.shared.u32 	%r765, [%r646+24];
	st.local.v2.u32 	[%rd3], {%r764, %r755};
	st.local.u32 	[%rd3+8], %r765;
	{ // callseq 110, 0
	.param .b64 param0;
	st.param.b64 	[param0], %rd159;
	.param .b64 param1;
	st.param.b64 	[param1], %rd157;
	.param .b32 retval0;
	call.uni (retval0), 
	vprintf, 
	(
	param0, 
	param1
	);
	ld.param.b32 	%r766, [retval0];
	} // callseq 110
	ld.shared.u32 	%r768, [%r646+24];
	ld.shared.u32 	%r769, [%r760];
	add.s32 	%r770, %r769, 1;
	st.shared.u32 	[%r760], %r770;
	shl.b32 	%r771, %r769, 2;
	add.s32 	%r772, %r45, %r771;
	st.shared.u32 	[%r772], %r768;
	add.s32 	%r773, %r1046, 7;
	ld.shared.u32 	%r774, [%r646+28];
	shr.s32 	%r775, %r774, %r1006;
	and.b32  	%r776, %r775, %r25;
	shl.b32 	%r777, %r776, 2;
	add.s32 	%r778, %r651, %r777;
	ld.shared.u32 	%r779, [%r778];
	st.local.v2.u32 	[%rd3], {%r776, %r776};
	st.local.u32 	[%rd3+8], %r779;
	{ // callseq 111, 0
	.param .b64 param0;
	st.param.b64 	[param0], %rd156;
	.param .b64 param1;
	st.param.b64 	[param1], %rd157;
	.param .b32 retval0;
	call.uni (retval0), 
	vprintf, 
	(
	param0, 
	param1
	);
	ld.param.b32 	%r780, [retval0];
	} // callseq 111
	ld.shared.u32 	%r782, [%r778];
	ld.shared.u32 	%r783, [%r646+28];
	st.local.v2.u32 	[%rd3], {%r782, %r773};
	st.local.u32 	[%rd3+8], %r783;
	{ // callseq 112, 0
	.param .b64 param0;
	st.param.b64 	[param0], %rd159;
	.param .b64 param1;
	st.param.b64 	[param1], %rd157;
	.param .b32 retval0;
	call.uni (retval0), 
	vprintf, 
	(
	param0, 
	param1
	);
	ld.param.b32 	%r784, [retval0];
	} // callseq 112
	ld.shared.u32 	%r786, [%r646+28];
	ld.shared.u32 	%r787, [%r778];
	add.s32 	%r788, %r787, 1;
	st.shared.u32 	[%r778], %r788;
	shl.b32 	%r789, %r787, 2;
	add.s32 	%r790, %r45, %r789;
	st.shared.u32 	[%r790], %r786;
	add.s32 	%r1046, %r1046, 8;
	setp.ne.s32 	%p91, %r1046, %r39;
	mov.u32 	%r1048, %r39;
	@%p91 bra 	$L__BB0_130;
$L__BB0_131:
	setp.eq.s32 	%p92, %r30, 0;
	@%p92 bra 	$L__BB0_139;
	setp.lt.u32 	%p93, %r31, 3;
	@%p93 bra 	$L__BB0_134;
	shl.b32 	%r791, %r1048, 2;
	add.s32 	%r792, %r1008, %r791;
	ld.shared.u32 	%r793, [%r792];
	shr.s32 	%r794, %r793, %r1006;
	and.b32  	%r795, %r794, %r25;
	shl.b32 	%r796, %r795, 2;
	mov.u32 	%r797, s;
	add.s32 	%r798, %r797, %r796;
	ld.shared.u32 	%r799, [%r798];
	st.local.v2.u32 	[%rd3], {%r795, %r795};
	st.local.u32 	[%rd3+8], %r799;
	mov.u64 	%rd160, $str$5;
	cvta.global.u64 	%rd161, %rd160;
	add.u64 	%rd162, %SP, 8;
	{ // callseq 113, 0
	.param .b64 param0;
	st.param.b64 	[param0], %rd161;
	.param .b64 param1;
	st.param.b64 	[param1], %rd162;
	.param .b32 retval0;
	call.uni (retval0), 
	vprintf, 
	(
	param0, 
	param1
	);
	ld.param.b32 	%r800, [retval0];
	} // callseq 113
	ld.shared.u32 	%r802, [%r798];
	ld.shared.u32 	%r803, [%r792];
	st.local.v2.u32 	[%rd3], {%r802, %r1048};
	st.local.u32 	[%rd3+8], %r803;
	mov.u64 	%rd163, $str$6;
	cvta.global.u64 	%rd164, %rd163;
	{ // callseq 114, 0
	.param .b64 param0;
	st.param.b64 	[param0], %rd164;
	.param .b64 param1;
	st.param.b64 	[param1], %rd162;
	.param .b32 retval0;
	call.uni (retval0), 
	vprintf, 
	(
	param0, 
	param1
	);
	ld.param.b32 	%r804, [retval0];
	} // callseq 114
	ld.shared.u32 	%r806, [%r792];
	ld.shared.u32 	%r807, [%r798];
	add.s32 	%r808, %r807, 1;
	st.shared.u32 	[%r798], %r808;
	shl.b32 	%r809, %r807, 2;
	add.s32 	%r810, %r45, %r809;
	st.shared.u32 	[%r810], %r806;
	add.s32 	%r811, %r1048, 1;
	ld.shared.u32 	%r812, [%r792+4];
	shr.s32 	%r813, %r812, %r1006;
	and.b32  	%r814, %r813, %r25;
	shl.b32 	%r815, %r814, 2;
	add.s32 	%r816, %r797, %r815;
	ld.shared.u32 	%r817, [%r816];
	st.local.v2.u32 	[%rd3], {%r814, %r814};
	st.local.u32 	[%rd3+8], %r817;
	{ // callseq 115, 0
	.param .b64 param0;
	st.param.b64 	[param0], %rd161;
	.param .b64 param1;
	st.param.b64 	[param1], %rd162;
	.param .b32 retval0;
	call.uni (retval0), 
	vprintf, 
	(
	param0, 
	param1
	);
	ld.param.b32 	%r818, [retval0];
	} // callseq 115
	ld.shared.u32 	%r820, [%r816];
	ld.shared.u32 	%r821, [%r792+4];
	st.local.v2.u32 	[%rd3], {%r820, %r811};
	st.local.u32 	[%rd3+8], %r821;
	{ // callseq 116, 0
	.param .b64 param0;
	st.param.b64 	[param0], %rd164;
	.param .b64 param1;
	st.param.b64 	[param1], %rd162;
	.param .b32 retval0;
	call.uni (retval0), 
	vprintf, 
	(
	param0, 
	param1
	);
	ld.param.b32 	%r822, [retval0];
	} // callseq 116
	ld.shared.u32 	%r824, [%r792+4];
	ld.shared.u32 	%r825, [%r816];
	add.s32 	%r826, %r825, 1;
	st.shared.u32 	[%r816], %r826;
	shl.b32 	%r827, %r825, 2;
	add.s32 	%r828, %r45, %r827;
	st.shared.u32 	[%r828], %r824;
	add.s32 	%r829, %r1048, 2;
	ld.shared.u32 	%r830, [%r792+8];
	shr.s32 	%r831, %r830, %r1006;
	and.b32  	%r832, %r831, %r25;
	shl.b32 	%r833, %r832, 2;
	add.s32 	%r834, %r797, %r833;
	ld.shared.u32 	%r835, [%r834];
	st.local.v2.u32 	[%rd3], {%r832, %r832};
	st.local.u32 	[%rd3+8], %r835;
	{ // callseq 117, 0
	.param .b64 param0;
	st.param.b64 	[param0], %rd161;
	.param .b64 param1;
	st.param.b64 	[param1], %rd162;
	.param .b32 retval0;
	call.uni (retval0), 
	vprintf, 
	(
	param0, 
	param1
	);
	ld.param.b32 	%r836, [retval0];
	} // callseq 117
	ld.shared.u32 	%r838, [%r834];
	ld.shared.u32 	%r839, [%r792+8];
	st.local.v2.u32 	[%rd3], {%r838, %r829};
	st.local.u32 	[%rd3+8], %r839;
	{ // callseq 118, 0
	.param .b64 param0;
	st.param.b64 	[param0], %rd164;
	.param .b64 param1;
	st.param.b64 	[param1], %rd162;
	.param .b32 retval0;
	call.uni (retval0), 
	vprintf, 
	(
	param0, 
	param1
	);
	ld.param.b32 	%r840, [retval0];
	} // callseq 118
	ld.shared.u32 	%r842, [%r792+8];
	ld.shared.u32 	%r843, [%r834];
	add.s32 	%r844, %r843, 1;
	st.shared.u32 	[%r834], %r844;
	shl.b32 	%r845, %r843, 2;
	add.s32 	%r846, %r45, %r845;
	st.shared.u32 	[%r846], %r842;
	add.s32 	%r847, %r1048, 3;
	ld.shared.u32 	%r848, [%r792+12];
	shr.s32 	%r849, %r848, %r1006;
	and.b32  	%r850, %r849, %r25;
	shl.b32 	%r851, %r850, 2;
	add.s32 	%r852, %r797, %r851;
	ld.shared.u32 	%r853, [%r852];
	st.local.v2.u32 	[%rd3], {%r850, %r850};
	st.local.u32 	[%rd3+8], %r853;
	{ // callseq 119, 0
	.param .b64 param0;
	st.param.b64 	[param0], %rd161;
	.param .b64 param1;
	st.param.b64 	[param1], %rd162;
	.param .b32 retval0;
	call.uni (retval0), 
	vprintf, 
	(
	param0, 
	param1
	);
	ld.param.b32 	%r854, [retval0];
	} // callseq 119
	ld.shared.u32 	%r856, [%r852];
	ld.shared.u32 	%r857, [%r792+12];
	st.local.v2.u32 	[%rd3], {%r856, %r847};
	st.local.u32 	[%rd3+8], %r857;
	{ // callseq 120, 0
	.param .b64 param0;
	st.param.b64 	[param0], %rd164;
	.param .b64 param1;
	st.param.b64 	[param1], %rd162;
	.param .b32 retval0;
	call.uni (retval0), 
	vprintf, 
	(
	param0, 
	param1
	);
	ld.param.b32 	%r858, [retval0];
	} // callseq 120
	ld.shared.u32 	%r860, [%r792+12];
	ld.shared.u32 	%r861, [%r852];
	add.s32 	%r862, %r861, 1;
	st.shared.u32 	[%r852], %r862;
	shl.b32 	%r863, %r861, 2;
	add.s32 	%r864, %r45, %r863;
	st.shared.u32 	[%r864], %r860;
	add.s32 	%r1048, %r1048, 4;
$L__BB0_134:
	setp.eq.s32 	%p94, %r32, 0;
	@%p94 bra 	$L__BB0_139;
	setp.eq.s32 	%p95, %r33, 0;
	@%p95 bra 	$L__BB0_137;
	shl.b32 	%r865, %r1048, 2;
	add.s32 	%r866, %r1008, %r865;
	ld.shared.u32 	%r867, [%r866];
	shr.s32 	%r868, %r867, %r1006;
	and.b32  	%r869, %r868, %r25;
	shl.b32 	%r870, %r869, 2;
	mov.u32 	%r871, s;
	add.s32 	%r872, %r871, %r870;
	ld.shared.u32 	%r873, [%r872];
	st.local.v2.u32 	[%rd3], {%r869, %r869};
	st.local.u32 	[%rd3+8], %r873;
	mov.u64 	%rd165, $str$5;
	cvta.global.u64 	%rd166, %rd165;
	add.u64 	%rd167, %SP, 8;
	{ // callseq 121, 0
	.param .b64 param0;
	st.param.b64 	[param0], %rd166;
	.param .b64 param1;
	st.param.b64 	[param1], %rd167;
	.param .b32 retval0;
	call.uni (retval0), 
	vprintf, 
	(
	param0, 
	param1
	);
	ld.param.b32 	%r874, [retval0];
	} // callseq 121
	ld.shared.u32 	%r876, [%r872];
	ld.shared.u32 	%r877, [%r866];
	st.local.v2.u32 	[%rd3], {%r876, %r1048};
	st.local.u32 	[%rd3+8], %r877;
	mov.u64 	%rd168, $str$6;
	cvta.global.u64 	%rd169, %rd168;
	{ // callseq 122, 0
	.param .b64 param0;
	st.param.b64 	[param0], %rd169;
	.param .b64 param1;
	st.param.b64 	[param1], %rd167;
	.param .b32 retval0;
	call.uni (retval0), 
	vprintf, 
	(
	param0, 
	param1
	);
	ld.param.b32 	%r878, [retval0];
	} // callseq 122
	ld.shared.u32 	%r880, [%r866];
	ld.shared.u32 	%r881, [%r872];
	add.s32 	%r882, %r881, 1;
	st.shared.u32 	[%r872], %r882;
	shl.b32 	%r883, %r881, 2;
	add.s32 	%r884, %r45, %r883;
	st.shared.u32 	[%r884], %r880;
	add.s32 	%r885, %r1048, 1;
	ld.shared.u32 	%r886, [%r866+4];
	shr.s32 	%r887, %r886, %r1006;
	and.b32  	%r888, %r887, %r25;
	shl.b32 	%r889, %r888, 2;
	add.s32 	%r890, %r871, %r889;
	ld.shared.u32 	%r891, [%r890];
	st.local.v2.u32 	[%rd3], {%r888, %r888};
	st.local.u32 	[%rd3+8], %r891;
	{ // callseq 123, 0
	.param .b64 param0;
	st.param.b64 	[param0], %rd166;
	.param .b64 param1;
	st.param.b64 	[param1], %rd167;
	.param .b32 retval0;
	call.uni (retval0), 
	vprintf, 
	(
	param0, 
	param1
	);
	ld.param.b32 	%r892, [retval0];
	} // callseq 123
	ld.shared.u32 	%r894, [%r890];
	ld.shared.u32 	%r895, [%r866+4];
	st.local.v2.u32 	[%rd3], {%r894, %r885};
	st.local.u32 	[%rd3+8], %r895;
	{ // callseq 124, 0
	.param .b64 param0;
	st.param.b64 	[param0], %rd169;
	.param .b64 param1;
	st.param.b64 	[param1], %rd167;
	.param .b32 retval0;
	call.uni (retval0), 
	vprintf, 
	(
	param0, 
	param1
	);
	ld.param.b32 	%r896, [retval0];
	} // callseq 124
	ld.shared.u32 	%r898, [%r866+4];
	ld.shared.u32 	%r899, [%r890];
	add.s32 	%r900, %r899, 1;
	st.shared.u32 	[%r890], %r900;
	shl.b32 	%r901, %r899, 2;
	add.s32 	%r902, %r45, %r901;
	st.shared.u32 	[%r902], %r898;
	add.s32 	%r1048, %r1048, 2;
$L__BB0_137:
	setp.eq.s32 	%p96, %r40, 0;
	@%p96 bra 	$L__BB0_139;
	shl.b32 	%r903, %r1048, 2;
	add.s32 	%r904, %r1008, %r903;
	ld.shared.u32 	%r905, [%r904];
	shr.s32 	%r906, %r905, %r1006;
	and.b32  	%r907, %r906, %r25;
	shl.b32 	%r908, %r907, 2;
	mov.u32 	%r909, s;
	add.s32 	%r910, %r909, %r908;
	ld.shared.u32 	%r911, [%r910];
	st.local.v2.u32 	[%rd3], {%r907, %r907};
	st.local.u32 	[%rd3+8], %r911;
	mov.u64 	%rd170, $str$5;
	cvta.global.u64 	%rd171, %rd170;
	add.u64 	%rd172, %SP, 8;
	{ // callseq 125, 0
	.param .b64 param0;
	st.param.b64 	[param0], %rd171;
	.param .b64 param1;
	st.param.b64 	[param1], %rd172;
	.param .b32 retval0;
	call.uni (retval0), 
	vprintf, 
	(
	param0, 
	param1
	);
	ld.param.b32 	%r912, [retval0];
	} // callseq 125
	ld.shared.u32 	%r914, [%r910];
	ld.shared.u32 	%r915, [%r904];
	st.local.v2.u32 	[%rd3], {%r914, %r1048};
	st.local.u32 	[%rd3+8], %r915;
	mov.u64 	%rd173, $str$6;
	cvta.global.u64 	%rd174, %rd173;
	{ // callseq 126, 0
	.param .b64 param0;
	st.param.b64 	[param0], %rd174;
	.param .b64 param1;
	st.param.b64 	[param1], %rd172;
	.param .b32 retval0;
	call.uni (retval0), 
	vprintf, 
	(
	param0, 
	param1
	);
	ld.param.b32 	%r916, [retval0];
	} // callseq 126
	ld.shared.u32 	%r918, [%r904];
	ld.shared.u32 	%r919, [%r910];
	add.s32 	%r920, %r919, 1;
	st.shared.u32 	[%r910], %r920;
	shl.b32 	%r921, %r919, 2;
	add.s32 	%r922, %r45, %r921;
	st.shared.u32 	[%r922], %r918;
$L__BB0_139:
	setp.ne.s32 	%p97, %r1054, 0;
	bar.sync 	0;
	@%p97 bra 	$L__BB0_153;
	setp.lt.s32 	%p98, %r155, 1;
	mov.u64 	%rd175, $str$10;
	cvta.global.u64 	%rd176, %rd175;
	{ // callseq 127, 0
	.param .b64 param0;
	st.param.b64 	[param0], %rd176;
	.param .b64 param1;
	st.param.b64 	[param1], 0;
	.param .b32 retval0;
	call.uni (retval0), 
	vprintf, 
	(
	param0, 
	param1
	);
	ld.param.b32 	%r923, [retval0];
	} // callseq 127
	mov.u64 	%rd177, $str;
	cvta.global.u64 	%rd178, %rd177;
	{ // callseq 128, 0
	.param .b64 param0;
	st.param.b64 	[param0], %rd178;
	.param .b64 param1;
	st.param.b64 	[param1], 0;
	.param .b32 retval0;
	call.uni (retval0), 
	vprintf, 
	(
	param0, 
	param1
	);
	ld.param.b32 	%r925, [retval0];
	} // callseq 128
	@%p98 bra 	$L__BB0_152;
	setp.lt.u32 	%p99, %r29, 7;
	mov.b32 	%r1052, 0;
	@%p99 bra 	$L__BB0_144;
	mov.b32 	%r1050, 0;
$L__BB0_143:
	.pragma "nounroll";
	shl.b32 	%r929, %r1050, 2;
	add.s32 	%r930, %r45, %r929;
	ld.shared.u32 	%r931, [%r930];
	st.local.u32 	[%rd2], %r931;
	mov.u64 	%rd179, $str$1;
	cvta.global.u64 	%rd180, %rd179;
	add.u64 	%rd181, %SP, 8;
	{ // callseq 129, 0
	.param .b64 param0;
	st.param.b64 	[param0], %rd180;
	.param .b64 param1;
	st.param.b64 	[param1], %rd181;
	.param .b32 retval0;
	call.uni (retval0), 
	vprintf, 
	(
	param0, 
	param1
	);
	ld.param.b32 	%r932, [retval0];
	} // callseq 129
	ld.shared.u32 	%r934, [%r930+4];
	st.local.u32 	[%rd2], %r934;
	{ // callseq 130, 0
	.param .b64 param0;
	st.param.b64 	[param0], %rd180;
	.param .b64 param1;
	st.param.b64 	[param1], %rd181;
	.param .b32 retval0;
	call.uni (retval0), 
	vprintf, 
	(
	param0, 
	param1
	);
	ld.param.b32 	%r935, [retval0];
	} // callseq 130
	ld.shared.u32 	%r937, [%r930+8];
	st.local.u32 	[%rd2], %r937;
	{ // callseq 131, 0
	.param .b64 param0;
	st.param.b64 	[param0], %rd180;
	.param .b64 param1;
	st.param.b64 	[param1], %rd181;
	.param .b32 retval0;
	call.uni (retval0), 
	vprintf, 
	(
	param0, 
	param1
	);
	ld.param.b32 	%r938, [retval0];
	} // callseq 131
	ld.shared.u32 	%r940, [%r930+12];
	st.local.u32 	[%rd2], %r940;
	{ // callseq 132, 0
	.param .b64 param0;
	st.param.b64 	[param0], %rd180;
	.param .b64 param1;
	st.param.b64 	[param1], %rd181;
	.param .b32 retval0;
	call.uni (retval0), 
	vprintf, 
	(
	param0, 
	param1
	);
	ld.param.b32 	%r941, [retval0];
	} // callseq 132
	ld.shared.u32 	%r943, [%r930+16];
	st.local.u32 	[%rd2], %r943;
	{ // callseq 133, 0
	.param .b64 param0;
	st.param.b64 	[param0], %rd180;
	.param .b64 param1;
	st.param.b64 	[param1], %rd181;
	.param .b32 retval0;
	call.uni (retval0), 
	vprintf, 
	(
	param0, 
	param1
	);
	ld.param.b32 	%r944, [retval0];
	} // callseq 133
	ld.shared.u32 	%r946, [%r930+20];
	st.local.u32 	[%rd2], %r946;
	{ // callseq 134, 0
	.param .b64 param0;
	st.param.b64 	[param0], %rd180;
	.param .b64 param1;
	st.param.b64 	[param1], %rd181;
	.param .b32 retval0;
	call.uni (retval0), 
	vprintf, 
	(
	param0, 
	param1
	);
	ld.param.b32 	%r947, [retval0];
	} // callseq 134
	ld.shared.u32 	%r949, [%r930+24];
	st.local.u32 	[%rd2], %r949;
	{ // callseq 135, 0
	.param .b64 param0;
	st.param.b64 	[param0], %rd180;
	.param .b64 param1;
	st.param.b64 	[param1], %rd181;
	.param .b32 retval0;
	call.uni (retval0), 
	vprintf, 
	(
	param0, 
	param1
	);
	ld.param.b32 	%r950, [retval0];
	} // callseq 135
	ld.shared.u32 	%r952, [%r930+28];
	st.local.u32 	[%rd2], %r952;
	{ // callseq 136, 0
	.param .b64 param0;
	st.param.b64 	[param0], %rd180;
	.param .b64 param1;
	st.param.b64 	[param1], %rd181;
	.param .b32 retval0;
	call.uni (retval0), 
	vprintf, 
	(
	param0, 
	param1
	);
	ld.param.b32 	%r953, [retval0];
	} // callseq 136
	add.s32 	%r1050, %r1050, 8;
	setp.ne.s32 	%p100, %r1050, %r39;
	mov.u32 	%r1052, %r39;
	@%p100 bra 	$L__BB0_143;
$L__BB0_144:
	setp.eq.s32 	%p101, %r30, 0;
	@%p101 bra 	$L__BB0_152;
	setp.lt.u32 	%p102, %r31, 3;
	@%p102 bra 	$L__BB0_147;
	shl.b32 	%r955, %r1052, 2;
	add.s32 	%r956, %r45, %r955;
	ld.shared.u32 	%r957, [%r956];
	st.local.u32 	[%rd2], %r957;
	mov.u64 	%rd182, $str$1;
	cvta.global.u64 	%rd183, %rd182;
	add.u64 	%rd184, %SP, 8;
	{ // callseq 137, 0
	.param .b64 param0;
	st.param.b64 	[param0], %rd183;
	.param .b64 param1;
	st.param.b64 	[param1], %rd184;
	.param .b32 retval0;
	call.uni (retval0), 
	vprintf, 
	(
	param0, 
	param1
	);
	ld.param.b32 	%r958, [retval0];
	} // callseq 137
	ld.shared.u32 	%r960, [%r956+4];
	st.local.u32 	[%rd2], %r960;
	{ // callseq 138, 0
	.param .b64 param0;
	st.param.b64 	[param0], %rd183;
	.param .b64 param1;
	st.param.b64 	[param1], %rd184;
	.param .b32 retval0;
	call.uni (retval0), 
	vprintf, 
	(
	param0, 
	param1
	);
	ld.param.b32 	%r961, [retval0];
	} // callseq 138
	ld.shared.u32 	%r963, [%r956+8];
	st.local.u32 	[%rd2], %r963;
	{ // callseq 139, 0
	.param .b64 param0;
	st.param.b64 	[param0], %rd183;
	.param .b64 param1;
	st.param.b64 	[param1], %rd184;
	.param .b32 retval0;
	call.uni (retval0), 
	vprintf, 
	(
	param0, 
	param1
	);
	ld.param.b32 	%r964, [retval0];
	} // callseq 139
	ld.shared.u32 	%r966, [%r956+12];
	st.local.u32 	[%rd2], %r966;
	{ // callseq 140, 0
	.param .b64 param0;
	st.param.b64 	[param0], %rd183;
	.param .b64 param1;
	st.param.b64 	[param1], %rd184;
	.param .b32 retval0;
	call.uni (retval0), 
	vprintf, 
	(
	param0, 
	param1
	);
	ld.param.b32 	%r967, [retval0];
	} // callseq 140
	add.s32 	%r1052, %r1052, 4;
$L__BB0_147:
	setp.eq.s32 	%p103, %r32, 0;
	@%p103 bra 	$L__BB0_152;
	setp.eq.s32 	%p104, %r33, 0;
	@%p104 bra 	$L__BB0_150;
	shl.b32 	%r969, %r1052, 2;
	add.s32 	%r970, %r45, %r969;
	ld.shared.u32 	%r971, [%r970];
	st.local.u32 	[%rd2], %r971;
	mov.u64 	%rd185, $str$1;
	cvta.global.u64 	%rd186, %rd185;
	add.u64 	%rd187, %SP, 8;
	{ // callseq 141, 0
	.param .b64 param0;
	st.param.b64 	[param0], %rd186;
	.param .b64 param1;
	st.param.b64 	[param1], %rd187;
	.param .b32 retval0;
	call.uni (retval0), 
	vprintf, 
	(
	param0, 
	param1
	);
	ld.param.b32 	%r972, [retval0];
	} // callseq 141
	ld.shared.u32 	%r974, [%r970+4];
	st.local.u32 	[%rd2], %r974;
	{ // callseq 142, 0
	.param .b64 param0;
	st.param.b64 	[param0], %rd186;
	.param .b64 param1;
	st.param.b64 	[param1], %rd187;
	.param .b32 retval0;
	call.uni (retval0), 
	vprintf, 
	(
	param0, 
	param1
	);
	ld.param.b32 	%r975, [retval0];
	} // callseq 142
	add.s32 	%r1052, %r1052, 2;
$L__BB0_150:
	setp.eq.s32 	%p105, %r40, 0;
	@%p105 bra 	$L__BB0_152;
	shl.b32 	%r977, %r1052, 2;
	add.s32 	%r978, %r45, %r977;
	ld.shared.u32 	%r979, [%r978];
	st.local.u32 	[%rd2], %r979;
	mov.u64 	%rd188, $str$1;
	cvta.global.u64 	%rd189, %rd188;
	add.u64 	%rd190, %SP, 8;
	{ // callseq 143, 0
	.param .b64 param0;
	st.param.b64 	[param0], %rd189;
	.param .b64 param1;
	st.param.b64 	[param1], %rd190;
	.param .b32 retval0;
	call.uni (retval0), 
	vprintf, 
	(
	param0, 
	param1
	);
	ld.param.b32 	%r980, [retval0];
	} // callseq 143
$L__BB0_152:
	cvta.global.u64 	%rd192, %rd177;
	{ // callseq 144, 0
	.param .b64 param0;
	st.param.b64 	[param0], %rd192;
	.param .b64 param1;
	st.param.b64 	[param1], 0;
	.param .b32 retval0;
	call.uni (retval0), 
	vprintf, 
	(
	param0, 
	param1
	);
	ld.param.b32 	%r982, [retval0];
	} // callseq 144
$L__BB0_153:
	add.s32 	%r1006, %r1006, %r156;
	setp.lt.u32 	%p106, %r1006, 32;
	mov.u32 	%r1007, %r1008;
	mov.u32 	%r1008, %r45;
	@%p106 bra 	$L__BB0_22;
	bra.uni 	$L__BB0_100;

}


// ===== COMPILED SASS (sm_100) =====

	.target	sm_100

	.elftype	@"ET_EXEC"


//--------------------- .note.nv.tkinfo           --------------------------
	.section	.note.nv.tkinfo,"",@"SHT_NOTE"
	.sectionflags	@"SHF_NOTE_NV_TKINFO"
	.tkinfo
        /*0018*/ 	.word	0x00000002
        /*0030*/ 	.string	""
        /*0030*/ 	.string	"ptxas"
        /*0030*/ 	.string	"Cuda compilation tools, release 13.0, V13.0.88"
        /*0030*/ 	.string	"Build cuda_13.0.r13.0/compiler.36424714_0"
        /*0030*/ 	.string	"-arch sm_100 -m 64 "



//--------------------- .note.nv.cuinfo           --------------------------
	.section	.note.nv.cuinfo,"",@"SHT_NOTE"
	.sectionflags	@"SHF_NOTE_NV_CUINFO"
        /*0018*/ 	.short	0x0002
        /*001a*/ 	.short	0x0064
        /*001c*/ 	.short	0x0082
	.zero		2


//--------------------- .nv.info                  --------------------------
	.section	.nv.info,"",@"SHT_CUDA_INFO"
	.align	4


	//----- nvinfo : EIATTR_REGCOUNT
	.align		4
        /*0000*/ 	.byte	0x04, 0x2f
        /*0002*/ 	.short	(.L_12 - .L_11)
	.align		4
.L_11:
        /*0004*/ 	.word	index@(_Z9radixSortPiii)
        /*0008*/ 	.word	0x00000030


	//----- nvinfo : EIATTR_FRAME_SIZE
	.align		4
.L_12:
        /*000c*/ 	.byte	0x04, 0x11
        /*000e*/ 	.short	(.L_14 - .L_13)
	.align		4
.L_13:
        /*0010*/ 	.word	index@(_Z9radixSortPiii)
        /*0014*/ 	.word	0x00000020


	//----- nvinfo : EIATTR_MIN_STACK_SIZE
	.align		4
.L_14:
        /*0018*/ 	.byte	0x04, 0x12
        /*001a*/ 	.short	(.L_16 - .L_15)
	.align		4
.L_15:
        /*001c*/ 	.word	index@(_Z9radixSortPiii)
        /*0020*/ 	.word	0x00000020
.L_16:


//--------------------- .nv.compat                --------------------------
	.section	.nv.compat,"",@"SHT_CUDA_COMPAT_INFO"
	.align	4
        /*0000*/ 	.byte	0x02, 0x09, 0x00, 0x00, 0x02, 0x02, 0x01, 0x00, 0x02, 0x05, 0x05, 0x00, 0x03, 0x07, 0x01, 0x01
        /*0010*/ 	.byte	0x02, 0x03, 0x00, 0x00, 0x02, 0x06, 0x01, 0x00, 0x04, 0x0b, 0x08, 0x00, 0x09, 0x00, 0x00, 0x00
        /*0020*/ 	.byte	0x00, 0x00, 0x00, 0x00


//--------------------- .nv.info._Z9radixSortPiii --------------------------
	.section	.nv.info._Z9radixSortPiii,"",@"SHT_CUDA_INFO"
	.sectionflags	@""
	.align	4


	//----- nvinfo : EIATTR_CUDA_API_VERSION
	.align		4
        /*0000*/ 	.byte	0x04, 0x37
        /*0002*/ 	.short	(.L_18 - .L_17)
.L_17:
        /*0004*/ 	.word	0x00000082


	//----- nvinfo : EIATTR_KPARAM_INFO
	.align		4
.L_18:
        /*0008*/ 	.byte	0x04, 0x17
        /*000a*/ 	.short	(.L_20 - .L_19)
.L_19:
        /*000c*/ 	.word	0x00000000
        /*0010*/ 	.short	0x0002
        /*0012*/ 	.short	0x000c
        /*0014*/ 	.byte	0x00, 0xf0, 0x11, 0x00


	//----- nvinfo : EIATTR_KPARAM_INFO
	.align		4
.L_20:
        /*0018*/ 	.byte	0x04, 0x17
        /*001a*/ 	.short	(.L_22 - .L_21)
.L_21:
        /*001c*/ 	.word	0x00000000
        /*0020*/ 	.short	0x0001
        /*0022*/ 	.short	0x0008
        /*0024*/ 	.byte	0x00, 0xf0, 0x11, 0x00


	//----- nvinfo : EIATTR_KPARAM_INFO
	.align		4
.L_22:
        /*0028*/ 	.byte	0x04, 0x17
        /*002a*/ 	.short	(.L_24 - .L_23)
.L_23:
        /*002c*/ 	.word	0x00000000
        /*0030*/ 	.short	0x0000
        /*0032*/ 	.short	0x0000
        /*0034*/ 	.byte	0x00, 0xf5, 0x21, 0x00


	//----- nvinfo : EIATTR_SPARSE_MMA_MASK
	.align		4
.L_24:
        /*0038*/ 	.byte	0x03, 0x50
        /*003a*/ 	.short	0x0000


	//----- nvinfo : EIATTR_MAXREG_COUNT
	.align		4
        /*003c*/ 	.byte	0x03, 0x1b
        /*003e*/ 	.short	0x00ff


	//----- nvinfo : EIATTR_NUM_BARRIERS
	.align		4
        /*0040*/ 	.byte	0x02, 0x4c
        /*0042*/ 	.byte	0x01
	.zero		1


	//----- nvinfo : EIATTR_EXTERNS
	.align		4
        /*0044*/ 	.byte	0x04, 0x0f
        /*0046*/ 	.short	(.L_26 - .L_25)


	//   ....[0]....
	.align		4
.L_25:
        /*0048*/ 	.word	index@(vprintf)


	//----- nvinfo : EIATTR_MERCURY_ISA_VERSION
	.align		4
.L_26:
        /*004c*/ 	.byte	0x03, 0x5f
        /*004e*/ 	.short	0x0101


	//----- nvinfo : EIATTR_VRC_CTA_INIT_COUNT
	.align		4
        /*0050*/ 	.byte	0x02, 0x4a
	.zero		1
	.zero		1


	//----- nvinfo : EIATTR_SYSCALL_OFFSETS
	.align		4
        /*0054*/ 	.byte	0x04, 0x46
        /*0056*/ 	.short	(.L_28 - .L_27)


	//   ....[0]....
.L_27:
        /*0058*/ 	.word	0x000006f0


	//   ....[1]....
        /*005c*/ 	.word	0x00000760


	//   ....[2]....
        /*0060*/ 	.word	0x00000900


	//   ....[3]....
        /*0064*/ 	.word	0x000009a0


	//   ....[4]....
        /*0068*/ 	.word	0x00000a40


	//   ....[5]....
        /*006c*/ 	.word	0x00000ae0


	//   ....[6]....
        /*0070*/ 	.word	0x00000b80


	//   ....[7]....
        /*0074*/ 	.word	0x00000c20


	//   ....[8]....
        /*0078*/ 	.word	0x00000cc0


	//   ....[9]....
        /*007c*/ 	.word	0x00000d60


	//   ....[10]....
        /*0080*/ 	.word	0x00000eb0


	//   ....[11]....
        /*0084*/ 	.word	0x00000f50


	//   ....[12]....
        /*0088*/ 	.word	0x00000ff0


	//   ....[13]....
        /*008c*/ 	.word	0x00001090


	//   ....[14]....
        /*0090*/ 	.word	0x000011a0


	//   ....[15]....
        /*0094*/ 	.word	0x00001240


	//   ....[16]....
        /*0098*/ 	.word	0x00001350


	//   ....[17]....
        /*009c*/ 	.word	0x000013d0


	//   ....[18]....
        /*00a0*/ 	.word	0x00001a30


	//   ....[19]....
        /*00a4*/ 	.word	0x00001ab0


	//   ....[20]....
        /*00a8*/ 	.word	0x00001c50


	//   ....[21]....
        /*00ac*/ 	.word	0x00001d00


	//   ....[22]....
        /*00b0*/ 	.word	0x00001da0


	//   ....[23]....
        /*00b4*/ 	.word	0x00001e40


	//   ....[24]....
        /*00b8*/ 	.word	0x00001ee0


	//   ....[25]....
        /*00bc*/ 	.word	0x00001f80


	//   ....[26]....
        /*00c0*/ 	.word	0x00002020


	//   ....[27]....
        /*00c4*/ 	.word	0x000020c0


	//   ....[28]....
        /*00c8*/ 	.word	0x00002230


	//   ....[29]....
        /*00cc*/ 	.word	0x000022e0


	//   ....[30]....
        /*00d0*/ 	.word	0x00002380


	//   ....[31]....
        /*00d4*/ 	.word	0x00002420


	//   ....[32]....
        /*00d8*/ 	.word	0x00002550


	//   ....[33]....
        /*00dc*/ 	.word	0x00002600


	//   ....[34]....
        /*00e0*/ 	.word	0x00002700


	//   ....[35]....
        /*00e4*/ 	.word	0x00002780


	//   ....[36]....
        /*00e8*/ 	.word	0x00002850


	//   ....[37]....
        /*00ec*/ 	.word	0x000028d0


	//   ....[38]....
        /*00f0*/ 	.word	0x00002a70


	//   ....[39]....
        /*00f4*/ 	.word	0x00002b20


	//   ....[40]....
        /*00f8*/ 	.word	0x00002bc0


	//   ....[41]....
        /*00fc*/ 	.word	0x00002c60


	//   ....[42]....
        /*0100*/ 	.word	0x00002d00


	//   ....[43]....
        /*0104*/ 	.word	0x00002da0


	//   ....[44]....
        /*0108*/ 	.word	0x00002e40


	//   ....[45]....
        /*010c*/ 	.word	0x00002ee0


	//   ....[46]....
        /*0110*/ 	.word	0x00003040


	//   ....[47]....
        /*0114*/ 	.word	0x000030f0


	//   ....[48]....
        /*0118*/ 	.word	0x00003190


	//   ....[49]....
        /*011c*/ 	.word	0x00003230


	//   ....[50]....
        /*0120*/ 	.word	0x00003360


	//   ....[51]....
        /*0124*/ 	.word	0x00003410


	//   ....[52]....
        /*0128*/ 	.word	0x00003510


	//   ....[53]....
        /*012c*/ 	.word	0x00003590


	//   ....[54]....
        /*0130*/ 	.word	0x00003720


	//   ....[55]....
        /*0134*/ 	.word	0x00003820


	//   ....[56]....
        /*0138*/ 	.word	0x00003980


	//   ....[57]....
        /*013c*/ 	.word	0x00003a50


	//   ....[58]....
        /*0140*/ 	.word	0x00003b80


	//   ....[59]....
        /*0144*/ 	.word	0x00003c50


	//   ....[60]....
        /*0148*/ 	.word	0x00003dc0


	//   ....[61]....
        /*014c*/ 	.word	0x00003ed0


	//   ....[62]....
        /*0150*/ 	.word	0x00003ff0


	//   ....[63]....
        /*0154*/ 	.word	0x000040c0


	//   ....[64]....
        /*0158*/ 	.word	0x000041b0


	//   ....[65]....
        /*015c*/ 	.word	0x00004280


	//   ....[66]....
        /*0160*/ 	.word	0x00004370


	//   ....[67]....
        /*0164*/ 	.word	0x00004440


	//   ....[68]....
        /*0168*/ 	.word	0x000045b0


	//   ....[69]....
        /*016c*/ 	.word	0x00004630


	//   ....[70]....
        /*0170*/ 	.word	0x000047c0


	//   ....[71]....
        /*0174*/ 	.word	0x00004860


	//   ....[72]....
        /*0178*/ 	.word	0x00004900


	//   ....[73]....
        /*017c*/ 	.word	0x000049a0


	//   ....[74]....
        /*0180*/ 	.word	0x00004b30


	//   ....[75]....
        /*0184*/ 	.word	0x00004c20


	//   ....[76]....
        /*0188*/ 	.word	0x00004ce0


	//   ....[77]....
        /*018c*/ 	.word	0x00004d60


	//   ....[78]....
        /*0190*/ 	.word	0x00004ed0


	//   ....[79]....
        /*0194*/ 	.word	0x00005050


	//   ....[80]....
        /*0198*/ 	.word	0x00005100


	//   ....[81]....
        /*019c*/ 	.word	0x000051a0


	//   ....[82]....
        /*01a0*/ 	.word	0x00005240


	//   ....[83]....
        /*01a4*/ 	.word	0x000053d0


	//   ....[84]....
        /*01a8*/ 	.word	0x000054e0


	//   ....[85]....
        /*01ac*/ 	.word	0x000055a0


	//   ....[86]....
        /*01b0*/ 	.word	0x00005620


	//   ....[87]....
        /*01b4*/ 	.word	0x00005e70


	//   ....[88]....
        /*01b8*/ 	.word	0x00005ef0


	//   ....[89]....
        /*01bc*/ 	.word	0x00006080


	//   ....[90]....
        /*01c0*/ 	.word	0x00006120


	//   ....[91]....
        /*01c4*/ 	.word	0x000061c0


	//   ....[92]....
        /*01c8*/ 	.word	0x00006260


	//   ....[93]....
        /*01cc*/ 	.word	0x000063f0


	//   ....[94]....
        /*01d0*/ 	.word	0x000064e0


	//   ....[95]....
        /*01d4*/ 	.word	0x000065a0


	//   ....[96]....
        /*01d8*/ 	.word	0x00006650


	//   ....[97]....
        /*01dc*/ 	.word	0x00006840


	//   ....[98]....
        /*01e0*/ 	.word	0x00006930


	//   ....[99]....
        /*01e4*/ 	.word	0x00006a90


	//   ....[100]....
        /*01e8*/ 	.word	0x00006b60


	//   ....[101]....
        /*01ec*/ 	.word	0x00006cc0


	//   ....[102]....
        /*01f0*/ 	.word	0x00006d90


	//   ....[103]....
        /*01f4*/ 	.word	0x00006ef0


	//   ....[104]....
        /*01f8*/ 	.word	0x00006fc0


	//   ....[105]....
        /*01fc*/ 	.word	0x00007120


	//   ....[106]....
        /*0200*/ 	.word	0x000071f0


	//   ....[107]....
        /*0204*/ 	.word	0x00007350


	//   ....[108]....
        /*0208*/ 	.word	0x00007420


	//   ....[109]....
        /*020c*/ 	.word	0x00007580


	//   ....[110]....
        /*0210*/ 	.word	0x00007650


	//   ....[111]....
        /*0214*/ 	.word	0x000077c0


	//   ....[112]....
        /*0218*/ 	.word	0x00007880


	//   ....[113]....
        /*021c*/ 	.word	0x00007ae0


	//   ....[114]....
        /*0220*/ 	.word	0x00007bd0


	//   ....[115]....
        /*0224*/ 	.word	0x00007d40


	//   ....[116]....
        /*0228*/ 	.word	0x00007e00


	//   ....[117]....
        /*022c*/ 	.word	0x00007fa0


	//   ....[118]....
        /*0230*/ 	.word	0x00008060


	//   ....[119]....
        /*0234*/ 	.word	0x000081d0


	//   ....[120]....
        /*0238*/ 	.word	0x00008290


	//   ....[121]....
        /*023c*/ 	.word	0x000084b0


	//   ....[122]....
        /*0240*/ 	.word	0x000085b0


	//   ....[123]....
        /*0244*/ 	.word	0x00008720


	//   ....[124]....
        /*0248*/ 	.word	0x000087e0


	//   ....[125]....
        /*024c*/ 	.word	0x000089d0


	//   ....[126]....
        /*0250*/ 	.word	0x00008ab0


	//   ....[127]....
        /*0254*/ 	.word	0x00008c10


	//   ....[128]....
        /*0258*/ 	.word	0x00008c90


	//   ....[129]....
        /*025c*/ 	.word	0x00008e20


	//   ....[130]....
        /*0260*/ 	.word	0x00008ee0


	//   ....[131]....
        /*0264*/ 	.word	0x00008f80


	//   ....[132]....
        /*0268*/ 	.word	0x00009020


	//   ....[133]....
        /*026c*/ 	.word	0x000090c0


	//   ....[134]....
        /*0270*/ 	.word	0x00009160


	//   ....[135]....
        /*0274*/ 	.word	0x00009200


	//   ....[136]....
        /*0278*/ 	.word	0x000092a0


	//   ....[137]....
        /*027c*/ 	.word	0x00009400


	//   ....[138]....
        /*0280*/ 	.word	0x000094d0


	//   ....[139]....
        /*0284*/ 	.word	0x00009570


	//   ....[140]....
        /*0288*/ 	.word	0x00009610


	//   ....[141]....
        /*028c*/ 	.word	0x00009740


	//   ....[142]....
        /*0290*/ 	.word	0x000097f0


	//   ....[143]....
        /*0294*/ 	.word	0x000098f0


	//   ....[144]....
        /*0298*/ 	.word	0x00009970


	//----- nvinfo : EIATTR_EXIT_INSTR_OFFSETS
	.align		4
.L_28:
        /*029c*/ 	.byte	0x04, 0x1c
        /*029e*/ 	.short	(.L_30 - .L_29)


	//   ....[0]....
.L_29:
        /*02a0*/ 	.word	0x00009a10


	//   ....[1]....
        /*02a4*/ 	.word	0x00009b60


	//   ....[2]....
        /*02a8*/ 	.word	0x00009cd0


	//----- nvinfo : EIATTR_CRS_STACK_SIZE
	.align		4
.L_30:
        /*02ac*/ 	.byte	0x04, 0x1e
        /*02ae*/ 	.short	(.L_32 - .L_31)
.L_31:
        /*02b0*/ 	.word	0x00000000


	//----- nvinfo : EIATTR_CBANK_PARAM_SIZE
	.align		4
.L_32:
        /*02b4*/ 	.byte	0x03, 0x19
        /*02b6*/ 	.short	0x0010


	//----- nvinfo : EIATTR_PARAM_CBANK
	.align		4
        /*02b8*/ 	.byte	0x04, 0x0a
        /*02ba*/ 	.short	(.L_34 - .L_33)
	.align		4
.L_33:
        /*02bc*/ 	.word	index@(.nv.constant0._Z9radixSortPiii)
        /*02c0*/ 	.short	0x0380
        /*02c2*/ 	.short	0x0010


	//----- nvinfo : EIATTR_SW_WAR
	.align		4
.L_34:
        /*02c4*/ 	.byte	0x04, 0x36
        /*02c6*/ 	.short	(.L_36 - .L_35)
.L_35:
        /*02c8*/ 	.word	0x00000008
.L_36:


//--------------------- .nv.callgraph             --------------------------
	.section	.nv.callgraph,"",@"SHT_CUDA_CALLGRAPH"
	.align	4
	.sectionentsize	8
	.align		4
        /*0000*/ 	.word	0x00000000
	.align		4
        /*0004*/ 	.word	0xffffffff
	.align		4
        /*0008*/ 	.word	index@(_Z9radixSortPiii)
	.align		4
        /*000c*/ 	.word	index@(vprintf)
	.align		4
        /*0010*/ 	.word	0x00000000
	.align		4
        /*0014*/ 	.word	0xfffffffe
	.align		4
        /*0018*/ 	.word	0x00000000
	.align		4
        /*001c*/ 	.word	0xfffffffd
	.align		4
        /*0020*/ 	.word	0x00000000
	.align		4
        /*0024*/ 	.word	0xfffffffc


//--------------------- .nv.constant4             --------------------------
	.section	.nv.constant4,"a",@progbits
	.align	8
	.align		8
.nv.constant4:
        /*0000*/ 	.dword	vprintf
	.align		8
        /*0008*/ 	.dword	$str
	.align		8
        /*0010*/ 	.dword	$str$1
	.align		8
        /*0018*/ 	.dword	$str$2
	.align		8
        /*0020*/ 	.dword	$str$3
	.align		8
        /*0028*/ 	.dword	$str$4
	.align		8
        /*0030*/ 	.dword	$str$5
	.align		8
        /*0038*/ 	.dword	$str$6
	.align		8
        /*0040*/ 	.dword	$str$7
	.align		8
        /*0048*/ 	.dword	$str$8
	.align		8
        /*0050*/ 	.dword	$str$9
	.align		8
        /*0058*/ 	.dword	$str$10


//--------------------- .text._Z9radixSortPiii    --------------------------
	.section	.text._Z9radixSortPiii,"ax",@progbits
	.align	128
        .global         _Z9radixSortPiii
        .type           _Z9radixSortPiii,@function
        .size           _Z9radixSortPiii,(.L_x_218 - _Z9radixSortPiii)
        .other          _Z9radixSortPiii,@"STO_CUDA_ENTRY STV_DEFAULT"
_Z9radixSortPiii:
.text._Z9radixSortPiii:
[----:B------:R-:W0:Y:S01]  /*0000*/  LDC R1, c[0x0][0x37c] ;  /* 0x0000df00ff017b82 */ /* 0x000e220000000800 */
[----:B------:R-:W1:Y:S07]  /*0010*/  S2R R2, SR_TID.X ;  /* 0x0000000000027919 */ /* 0x000e6e0000002100 */
[----:B------:R-:W2:Y:S01]  /*0020*/  LDC.64 R4, c[0x0][0x388] ;  /* 0x0000e200ff047b82 */ /* 0x000ea20000000a00 */
[----:B------:R-:W3:Y:S01]  /*0030*/  LDCU UR4, c[0x0][0x2f8] ;  /* 0x00005f00ff0477ac */ /* 0x000ee20008000800 */
[----:B0-----:R-:W-:Y:S01]  /*0040*/  VIADD R1, R1, 0xffffffe0 ;  /* 0xffffffe001017836 */ /* 0x001fe20000000000 */
[----:B------:R-:W0:Y:S01]  /*0050*/  S2R R3, SR_CgaCtaId ;  /* 0x0000000000037919 */ /* 0x000e220000008800 */
[----:B------:R-:W-:Y:S01]  /*0060*/  IMAD.MOV.U32 R0, RZ, RZ, 0x1 ;  /* 0x00000001ff007424 */ /* 0x000fe200078e00ff */
[----:B------:R-:W4:Y:S01]  /*0070*/  LDCU UR5, c[0x0][0x2fc] ;  /* 0x00005f80ff0577ac */ /* 0x000f220008000800 */
[----:B------:R-:W-:Y:S01]  /*0080*/  MOV R28, 0x400 ;  /* 0x00000400001c7802 */ /* 0x000fe20000000f00 */
[----:B------:R-:W-:Y:S01]  /*0090*/  BSSY.RECONVERGENT B0, `(.L_x_0) ;  /* 0x000005b000007945 */ /* 0x000fe20003800200 */
[----:B------:R-:W0:Y:S01]  /*00a0*/  LDC R33, c[0x0][0x360] ;  /* 0x0000d800ff217b82 */ /* 0x000e220000000800 */
[----:B------:R-:W0:Y:S01]  /*00b0*/  LDCU.64 UR36, c[0x0][0x358] ;  /* 0x00006b00ff2477ac */ /* 0x000e220008000a00 */
[----:B---3--:R-:W-:-:S04]  /*00c0*/  IADD3 R23, P1, PT, R1, UR4, RZ ;  /* 0x0000000401177c10 */ /* 0x008fc8000ff3e0ff */
[----:B------:R-:W-:Y:S01]  /*00d0*/  IADD3 R24, P2, PT, R23, 0x8, RZ ;  /* 0x0000000817187810 */ /* 0x000fe20007f5e0ff */
[----:B----4-:R-:W-:Y:S01]  /*00e0*/  IMAD.X R22, RZ, RZ, UR5, P1 ;  /* 0x00000005ff167e24 */ /* 0x010fe200088e06ff */
[----:B--2---:R-:W-:-:S04]  /*00f0*/  SHF.L.U32 R37, R0, R5, RZ ;  /* 0x0000000500257219 */ /* 0x004fc800000006ff */
[----:B------:R-:W-:Y:S02]  /*0100*/  IADD3.X R18, PT, PT, RZ, R22, RZ, P2, !PT ;  /* 0x00000016ff127210 */ /* 0x000fe400017fe4ff */
[----:B-1----:R-:W-:Y:S02]  /*0110*/  ISETP.GE.AND P0, PT, R2, R4, PT ;  /* 0x000000040200720c */ /* 0x002fe40003f06270 */
[----:B0-----:R-:W-:-:S05]  /*0120*/  LEA R28, R3, R28, 0x18 ;  /* 0x0000001c031c7211 */ /* 0x001fca00078ec0ff */
[----:B------:R-:W-:-:S04]  /*0130*/  IMAD R38, R37, 0x4, R28 ;  /* 0x0000000425267824 */ /* 0x000fc800078e021c */
[----:B------:R-:W-:Y:S02]  /*0140*/  IMAD R36, R4, 0x4, R38 ;  /* 0x0000000404247824 */ /* 0x000fe400078e0226 */
[----:B------:R-:W-:Y:S05]  /*0150*/  @P0 BRA `(.L_x_1) ;  /* 0x0000000400380947 */ /* 0x000fea0003800000 */
[----:B------:R-:W0:Y:S01]  /*0160*/  I2F.U32.RP R8, R33 ;  /* 0x0000002100087306 */ /* 0x000e220000209000 */
[----:B------:R-:W-:Y:S01]  /*0170*/  IMAD.IADD R3, R2, 0x1, R33 ;  /* 0x0000000102037824 */ /* 0x000fe200078e0221 */
[----:B------:R-:W-:Y:S01]  /*0180*/  ISETP.NE.U32.AND P2, PT, R33, RZ, PT ;  /* 0x000000ff2100720c */ /* 0x000fe20003f45070 */
[----:B------:R-:W-:Y:S03]  /*0190*/  BSSY.RECONVERGENT B1, `(.L_x_2) ;  /* 0x000002b000017945 */ /* 0x000fe60003800200 */
[CC--:B------:R-:W-:Y:S02]  /*01a0*/  ISETP.GE.U32.AND P0, PT, R3.reuse, R4.reuse, PT ;  /* 0x000000040300720c */ /* 0x0c0fe40003f06070 */
[----:B------:R-:W-:Y:S02]  /*01b0*/  VIMNMX.U32 R0, PT, PT, R3, R4, !PT ;  /* 0x0000000403007248 */ /* 0x000fe40007fe0000 */
[----:B------:R-:W-:-:S04]  /*01c0*/  SEL R5, RZ, 0x1, P0 ;  /* 0x00000001ff057807 */ /* 0x000fc80000000000 */
[----:B------:R-:W-:Y:S01]  /*01d0*/  IADD3 R0, PT, PT, R0, -R3, -R5 ;  /* 0x8000000300007210 */ /* 0x000fe20007ffe805 */
[----:B0-----:R-:W0:Y:S02]  /*01e0*/  MUFU.RCP R8, R8 ;  /* 0x0000000800087308 */ /* 0x001e240000001000 */
[----:B0-----:R-:W-:-:S06]  /*01f0*/  VIADD R6, R8, 0xffffffe ;  /* 0x0ffffffe08067836 */ /* 0x001fcc0000000000 */
[----:B------:R0:W1:Y:S02]  /*0200*/  F2I.FTZ.U32.TRUNC.NTZ R7, R6 ;  /* 0x0000000600077305 */ /* 0x000064000021f000 */
[----:B0-----:R-:W-:Y:S02]  /*0210*/  HFMA2 R6, -RZ, RZ, 0, 0 ;  /* 0x00000000ff067431 */ /* 0x001fe400000001ff */
[----:B-1----:R-:W-:-:S04]  /*0220*/  IMAD.MOV R10, RZ, RZ, -R7 ;  /* 0x000000ffff0a7224 */ /* 0x002fc800078e0a07 */
[----:B------:R-:W-:-:S04]  /*0230*/  IMAD R9, R10, R33, RZ ;  /* 0x000000210a097224 */ /* 0x000fc800078e02ff */
[----:B------:R-:W-:-:S06]  /*0240*/  IMAD.HI.U32 R7, R7, R9, R6 ;  /* 0x0000000907077227 */ /* 0x000fcc00078e0006 */
[----:B------:R-:W-:Y:S02]  /*0250*/  IMAD.HI.U32 R8, R7, R0, RZ ;  /* 0x0000000007087227 */ /* 0x000fe400078e00ff */
[----:B------:R-:W0:Y:S02]  /*0260*/  LDC.64 R6, c[0x0][0x380] ;  /* 0x0000e000ff067b82 */ /* 0x000e240000000a00 */
[----:B------:R-:W-:-:S04]  /*0270*/  IMAD.MOV R3, RZ, RZ, -R8 ;  /* 0x000000ffff037224 */ /* 0x000fc800078e0a08 */
[----:B------:R-:W-:-:S05]  /*0280*/  IMAD R0, R33, R3, R0 ;  /* 0x0000000321007224 */ /* 0x000fca00078e0200 */
[----:B------:R-:W-:-:S13]  /*0290*/  ISETP.GE.U32.AND P0, PT, R0, R33, PT ;  /* 0x000000210000720c */ /* 0x000fda0003f06070 */
[----:B------:R-:W-:Y:S02]  /*02a0*/  @P0 IMAD.IADD R0, R0, 0x1, -R33 ;  /* 0x0000000100000824 */ /* 0x000fe400078e0a21 */
[----:B------:R-:W-:-:S03]  /*02b0*/  @P0 VIADD R8, R8, 0x1 ;  /* 0x0000000108080836 */ /* 0x000fc60000000000 */
[----:B------:R-:W-:-:S13]  /*02c0*/  ISETP.GE.U32.AND P1, PT, R0, R33, PT ;  /* 0x000000210000720c */ /* 0x000fda0003f26070 */
[----:B------:R-:W-:Y:S01]  /*02d0*/  @P1 VIADD R8, R8, 0x1 ;  /* 0x0000000108081836 */ /* 0x000fe20000000000 */
[----:B------:R-:W-:-:S04]  /*02e0*/  @!P2 LOP3.LUT R8, RZ, R33, RZ, 0x33, !PT ;  /* 0x00000021ff08a212 */ /* 0x000fc800078e33ff */
[----:B------:R-:W-:-:S04]  /*02f0*/  IADD3 R0, PT, PT, R5, R8, RZ ;  /* 0x0000000805007210 */ /* 0x000fc80007ffe0ff */
[C---:B------:R-:W-:Y:S02]  /*0300*/  LOP3.LUT R3, R0.reuse, 0x3, RZ, 0xc0, !PT ;  /* 0x0000000300037812 */ /* 0x040fe400078ec0ff */
[----:B------:R-:W-:Y:S02]  /*0310*/  ISETP.GE.U32.AND P1, PT, R0, 0x3, PT ;  /* 0x000000030000780c */ /* 0x000fe40003f26070 */
[----:B------:R-:W-:Y:S01]  /*0320*/  ISETP.NE.AND P0, PT, R3, 0x3, PT ;  /* 0x000000030300780c */ /* 0x000fe20003f05270 */
[----:B------:R-:W-:-:S12]  /*0330*/  IMAD.MOV.U32 R3, RZ, RZ, R2 ;  /* 0x000000ffff037224 */ /* 0x000fd800078e0002 */
[----:B0-----:R-:W-:Y:S05]  /*0340*/  @!P0 BRA `(.L_x_3) ;  /* 0x00000000003c8947 */ /* 0x001fea0003800000 */
[----:B------:R-:W0:Y:S01]  /*0350*/  LDC.64 R10, c[0x0][0x380] ;  /* 0x0000e000ff0a7b82 */ /* 0x000e220000000a00 */
[----:B------:R-:W-:Y:S02]  /*0360*/  VIADD R0, R0, 0x1 ;  /* 0x0000000100007836 */ /* 0x000fe40000000000 */
[----:B------:R-:W-:Y:S02]  /*0370*/  IMAD.MOV.U32 R5, RZ, RZ, RZ ;  /* 0x000000ffff057224 */ /* 0x000fe400078e00ff */
[----:B------:R-:W-:Y:S01]  /*0380*/  IMAD.MOV.U32 R3, RZ, RZ, R2 ;  /* 0x000000ffff037224 */ /* 0x000fe200078e0002 */
[----:B------:R-:W-:-:S07]  /*0390*/  LOP3.LUT R12, R0, 0x3, RZ, 0xc0, !PT ;  /* 0x00000003000c7812 */ /* 0x000fce00078ec0ff */
.L_x_4:
[----:B01----:R-:W-:-:S06]  /*03a0*/  IMAD.WIDE.U32 R8, R3, 0x4, R10 ;  /* 0x0000000403087825 */ /* 0x003fcc00078e000a */
[----:B------:R-:W2:Y:S01]  /*03b0*/  LDG.E R8, desc[UR36][R8.64] ;  /* 0x0000002408087981 */ /* 0x000ea2000c1e1900 */
[C---:B------:R-:W-:Y:S01]  /*03c0*/  LEA R13, R3.reuse, R38, 0x2 ;  /* 0x00000026030d7211 */ /* 0x040fe200078e10ff */
[----:B------:R-:W-:Y:S02]  /*03d0*/  IMAD R0, R3, 0x4, R36 ;  /* 0x0000000403007824 */ /* 0x000fe400078e0224 */
[----:B------:R-:W-:Y:S02]  /*03e0*/  VIADD R5, R5, 0x1 ;  /* 0x0000000105057836 */ /* 0x000fe40000000000 */
[----:B------:R-:W-:-:S03]  /*03f0*/  IMAD.IADD R3, R33, 0x1, R3 ;  /* 0x0000000121037824 */ /* 0x000fc600078e0203 */
[----:B------:R-:W-:Y:S01]  /*0400*/  ISETP.NE.AND P0, PT, R5, R12, PT ;  /* 0x0000000c0500720c */ /* 0x000fe20003f05270 */
[----:B--2---:R1:W-:Y:S04]  /*0410*/  STS [R13], R8 ;  /* 0x000000080d007388 */ /* 0x0043e80000000800 */
[----:B------:R1:W-:Y:S08]  /*0420*/  STS [R0], RZ ;  /* 0x000000ff00007388 */ /* 0x0003f00000000800 */
[----:B------:R-:W-:Y:S05]  /*0430*/  @P0 BRA `(.L_x_4) ;  /* 0xfffffffc00d80947 */ /* 0x000fea000383ffff */
.L_x_3:
[----:B------:R-:W-:Y:S05]  /*0440*/  BSYNC.RECONVERGENT B1 ;  /* 0x0000000000017941 */ /* 0x000fea0003800200 */
.L_x_2:
[----:B------:R-:W-:Y:S05]  /*0450*/  @!P1 BRA `(.L_x_1) ;  /* 0x0000000000789947 */ /* 0x000fea0003800000 */
.L_x_5:
[----:B01----:R-:W-:Y:S02]  /*0460*/  IMAD.IADD R8, R33, 0x1, R3 ;  /* 0x0000000121087824 */ /* 0x003fe400078e0203 */
[----:B------:R-:W-:-:S03]  /*0470*/  IMAD.WIDE.U32 R14, R3, 0x4, R6 ;  /* 0x00000004030e7825 */ /* 0x000fc600078e0006 */
[C---:B------:R-:W-:Y:S01]  /*0480*/  IADD3 R10, PT, PT, R8.reuse, R33, RZ ;  /* 0x00000021080a7210 */ /* 0x040fe20007ffe0ff */
[----:B------:R-:W-:Y:S02]  /*0490*/  IMAD.WIDE.U32 R8, R8, 0x4, R6 ;  /* 0x0000000408087825 */ /* 0x000fe400078e0006 */
[----:B------:R-:W2:Y:S02]  /*04a0*/  LDG.E R14, desc[UR36][R14.64] ;  /* 0x000000240e0e7981 */ /* 0x000ea4000c1e1900 */
[C---:B------:R-:W-:Y:S02]  /*04b0*/  IMAD.IADD R17, R10.reuse, 0x1, R33 ;  /* 0x000000010a117824 */ /* 0x040fe400078e0221 */
[--C-:B------:R-:W-:Y:S01]  /*04c0*/  IMAD.WIDE.U32 R10, R10, 0x4, R6.reuse ;  /* 0x000000040a0a7825 */ /* 0x100fe200078e0006 */
[----:B------:R0:W3:Y:S03]  /*04d0*/  LDG.E R8, desc[UR36][R8.64] ;  /* 0x0000002408087981 */ /* 0x0000e6000c1e1900 */
[----:B------:R-:W-:-:S02]  /*04e0*/  IMAD.WIDE.U32 R12, R17, 0x4, R6 ;  /* 0x00000004110c7825 */ /* 0x000fc400078e0006 */
[----:B------:R1:W4:Y:S04]  /*04f0*/  LDG.E R10, desc[UR36][R10.64] ;  /* 0x000000240a0a7981 */ /* 0x000328000c1e1900 */
[----:B------:R-:W5:Y:S01]  /*0500*/  LDG.E R12, desc[UR36][R12.64] ;  /* 0x000000240c0c7981 */ /* 0x000f62000c1e1900 */
[C---:B------:R-:W-:Y:S02]  /*0510*/  IMAD R26, R3.reuse, 0x4, R36 ;  /* 0x00000004031a7824 */ /* 0x040fe400078e0224 */
[----:B------:R-:W-:Y:S01]  /*0520*/  IMAD R19, R3, 0x4, R38 ;  /* 0x0000000403137824 */ /* 0x000fe200078e0226 */
[----:B------:R-:W-:Y:S02]  /*0530*/  IADD3 R3, PT, PT, R17, R33, RZ ;  /* 0x0000002111037210 */ /* 0x000fe40007ffe0ff */
[C---:B------:R-:W-:Y:S01]  /*0540*/  LEA R16, R33.reuse, R26, 0x2 ;  /* 0x0000001a21107211 */ /* 0x040fe200078e10ff */
[----:B------:R-:W-:Y:S01]  /*0550*/  IMAD R0, R33, 0x4, R19 ;  /* 0x0000000421007824 */ /* 0x000fe200078e0213 */
[----:B------:R-:W-:-:S03]  /*0560*/  ISETP.GE.AND P0, PT, R3, R4, PT ;  /* 0x000000040300720c */ /* 0x000fc60003f06270 */
[C---:B------:R-:W-:Y:S02]  /*0570*/  IMAD R5, R33.reuse, 0x4, R0 ;  /* 0x0000000421057824 */ /* 0x040fe400078e0200 */
[C---:B------:R-:W-:Y:S02]  /*0580*/  IMAD R20, R33.reuse, 0x4, R16 ;  /* 0x0000000421147824 */ /* 0x040fe400078e0210 */
[C---:B0-----:R-:W-:Y:S02]  /*0590*/  IMAD R9, R33.reuse, 0x4, R5 ;  /* 0x0000000421097824 */ /* 0x041fe400078e0205 */
[----:B-1----:R-:W-:Y:S01]  /*05a0*/  IMAD R11, R33, 0x4, R20 ;  /* 0x00000004210b7824 */ /* 0x002fe200078e0214 */
[----:B--2---:R0:W-:Y:S04]  /*05b0*/  STS [R19], R14 ;  /* 0x0000000e13007388 */ /* 0x0041e80000000800 */
[----:B------:R0:W-:Y:S04]  /*05c0*/  STS [R26], RZ ;  /* 0x000000ff1a007388 */ /* 0x0001e80000000800 */
[----:B---3--:R0:W-:Y:S04]  /*05d0*/  STS [R0], R8 ;  /* 0x0000000800007388 */ /* 0x0081e80000000800 */
[----:B------:R0:W-:Y:S04]  /*05e0*/  STS [R16], RZ ;  /* 0x000000ff10007388 */ /* 0x0001e80000000800 */
[----:B----4-:R0:W-:Y:S04]  /*05f0*/  STS [R5], R10 ;  /* 0x0000000a05007388 */ /* 0x0101e80000000800 */
[----:B------:R0:W-:Y:S04]  /*0600*/  STS [R20], RZ ;  /* 0x000000ff14007388 */ /* 0x0001e80000000800 */
[----:B-----5:R0:W-:Y:S04]  /*0610*/  STS [R9], R12 ;  /* 0x0000000c09007388 */ /* 0x0201e80000000800 */
[----:B------:R0:W-:Y:S01]  /*0620*/  STS [R11], RZ ;  /* 0x000000ff0b007388 */ /* 0x0001e20000000800 */
[----:B------:R-:W-:Y:S05]  /*0630*/  @!P0 BRA `(.L_x_5) ;  /* 0xfffffffc00888947 */ /* 0x000fea000383ffff */
.L_x_1:
[----:B------:R-:W-:Y:S05]  /*0640*/  BSYNC.RECONVERGENT B0 ;  /* 0x0000000000007941 */ /* 0x000fea0003800200 */
.L_x_0:
[----:B------:R-:W-:Y:S01]  /*0650*/  ISETP.NE.AND P0, PT, R2, RZ, PT ;  /* 0x000000ff0200720c */ /* 0x000fe20003f05270 */
[----:B------:R-:W-:-:S12]  /*0660*/  BSSY.RECONVERGENT B7, `(.L_x_6) ;  /* 0x00000d8000077945 */ /* 0x000fd80003800200 */
[----:B------:R-:W-:Y:S05]  /*0670*/  @P0 BRA `(.L_x_7) ;  /* 0x0000000c00580947 */ /* 0x000fea0003800000 */
[----:B0-----:R-:W-:Y:S01]  /*0680*/  MOV R16, 0x0 ;  /* 0x0000000000107802 */ /* 0x001fe20000000f00 */
[----:B------:R-:W0:Y:S01]  /*0690*/  LDCU.64 UR4, c[0x4][0x40] ;  /* 0x01000800ff0477ac */ /* 0x000e220008000a00 */
[----:B------:R-:W-:Y:S02]  /*06a0*/  CS2R R6, SRZ ;  /* 0x0000000000067805 */ /* 0x000fe4000001ff00 */
[----:B-1----:R1:W2:Y:S01]  /*06b0*/  LDC.64 R8, c[0x4][R16] ;  /* 0x0100000010087b82 */ /* 0x0022a20000000a00 */
[----:B0-----:R-:W-:Y:S02]  /*06c0*/  IMAD.U32 R4, RZ, RZ, UR4 ;  /* 0x00000004ff047e24 */ /* 0x001fe4000f8e00ff */
[----:B-1----:R-:W-:-:S07]  /*06d0*/  IMAD.U32 R5, RZ, RZ, UR5 ;  /* 0x00000005ff057e24 */ /* 0x002fce000f8e00ff */
[----:B------:R-:W-:-:S07]  /*06e0*/  LEPC R20, `(.L_x_8) ;  /* 0x000000001014794e */ /* 0x000fce0000000000 */
[----:B--2---:R-:W-:Y:S05]  /*06f0*/  CALL.ABS.NOINC R8 ;  /* 0x0000000008007343 */ /* 0x004fea0003c00000 */
.L_x_8:
[----:B------:R-:W0:Y:S01]  /*0700*/  LDC.64 R16, c[0x4][R16] ;  /* 0x0100000010107b82 */ /* 0x000e220000000a00 */
[----:B------:R-:W1:Y:S01]  /*0710*/  LDCU.64 UR4, c[0x4][0x8] ;  /* 0x01000100ff0477ac */ /* 0x000e620008000a00 */
[----:B------:R-:W-:Y:S01]  /*0720*/  CS2R R6, SRZ ;  /* 0x0000000000067805 */ /* 0x000fe2000001ff00 */
[----:B-1----:R-:W-:Y:S02]  /*0730*/  IMAD.U32 R4, RZ, RZ, UR4 ;  /* 0x00000004ff047e24 */ /* 0x002fe4000f8e00ff */
[----:B------:R-:W-:-:S07]  /*0740*/  IMAD.U32 R5, RZ, RZ, UR5 ;  /* 0x00000005ff057e24 */ /* 0x000fce000f8e00ff */
[----:B------:R-:W-:-:S07]  /*0750*/  LEPC R20, `(.L_x_9) ;  /* 0x000000001014794e */ /* 0x000fce0000000000 */
[----:B0-----:R-:W-:Y:S05]  /*0760*/  CALL.ABS.NOINC R16 ;  /* 0x0000000010007343 */ /* 0x001fea0003c00000 */
.L_x_9:
[----:B------:R-:W0:Y:S02]  /*0770*/  LDC R0, c[0x0][0x388] ;  /* 0x0000e200ff007b82 */ /* 0x000e240000000800 */
[----:B0-----:R-:W-:-:S13]  /*0780*/  ISETP.GE.AND P0, PT, R0, 0x1, PT ;  /* 0x000000010000780c */ /* 0x001fda0003f06270 */
[----:B------:R-:W-:Y:S05]  /*0790*/  @!P0 BRA `(.L_x_10) ;  /* 0x0000000800f08947 */ /* 0x000fea0003800000 */
[C---:B------:R-:W-:Y:S01]  /*07a0*/  IADD3 R3, PT, PT, R0.reuse, -0x1, RZ ;  /* 0xffffffff00037810 */ /* 0x040fe20007ffe0ff */
[----:B------:R-:W-:Y:S01]  /*07b0*/  IMAD.MOV.U32 R25, RZ, RZ, RZ ;  /* 0x000000ffff197224 */ /* 0x000fe200078e00ff */
[----:B------:R-:W-:Y:S02]  /*07c0*/  LOP3.LUT R26, R0, 0x7, RZ, 0xc0, !PT ;  /* 0x00000007001a7812 */ /* 0x000fe400078ec0ff */
[----:B------:R-:W-:-:S13]  /*07d0*/  ISETP.GE.U32.AND P0, PT, R3, 0x7, PT ;  /* 0x000000070300780c */ /* 0x000fda0003f06070 */
[----:B------:R-:W-:Y:S05]  /*07e0*/  @!P0 BRA `(.L_x_11) ;  /* 0x00000004006c8947 */ /* 0x000fea0003800000 */
[----:B------:R-:W-:Y:S01]  /*07f0*/  BSSY.RECONVERGENT B6, `(.L_x_11) ;  /* 0x000005a000067945 */ /* 0x000fe20003800200 */
[----:B------:R-:W-:Y:S01]  /*0800*/  LOP3.LUT R25, R0, 0x7ffffff8, RZ, 0xc0, !PT ;  /* 0x7ffffff800197812 */ /* 0x000fe200078ec0ff */
[----:B------:R-:W-:-:S07]  /*0810*/  IMAD.MOV.U32 R19, RZ, RZ, RZ ;  /* 0x000000ffff137224 */ /* 0x000fce00078e00ff */
.L_x_20:
[C---:B------:R-:W-:Y:S01]  /*0820*/  IMAD R17, R19.reuse, 0x4, R38 ;  /* 0x0000000413117824 */ /* 0x040fe200078e0226 */
[----:B------:R-:W-:Y:S01]  /*0830*/  MOV R16, 0x0 ;  /* 0x0000000000107802 */ /* 0x000fe20000000f00 */
[----:B------:R-:W0:Y:S01]  /*0840*/  LDCU.64 UR4, c[0x4][0x10] ;  /* 0x01000200ff0477ac */ /* 0x000e220008000a00 */
[----:B------:R-:W-:Y:S02]  /*0850*/  VIADD R19, R19, 0x8 ;  /* 0x0000000813137836 */ /* 0x000fe40000000000 */
[----:B------:R-:W1:Y:S01]  /*0860*/  LDS R0, [R17] ;  /* 0x0000000011007984 */ /* 0x000e620000000800 */
[----:B------:R2:W3:Y:S01]  /*0870*/  LDC.64 R8, c[0x4][R16] ;  /* 0x0100000010087b82 */ /* 0x0004e20000000a00 */
[----:B------:R-:W-:Y:S01]  /*0880*/  IMAD.MOV.U32 R6, RZ, RZ, R24 ;  /* 0x000000ffff067224 */ /* 0x000fe200078e0018 */
[----:B------:R-:W-:Y:S01]  /*0890*/  ISETP.NE.AND P0, PT, R19, R25, PT ;  /* 0x000000191300720c */ /* 0x000fe20003f05270 */
[----:B------:R-:W-:-:S03]  /*08a0*/  IMAD.MOV.U32 R7, RZ, RZ, R18 ;  /* 0x000000ffff077224 */ /* 0x000fc600078e0012 */
[----:B------:R-:W-:Y:S02]  /*08b0*/  P2R R27, PR, RZ, 0x1 ;  /* 0x00000001ff1b7803 */ /* 0x000fe40000000000 */
[----:B0-----:R-:W-:Y:S01]  /*08c0*/  MOV R4, UR4 ;  /* 0x0000000400047c02 */ /* 0x001fe20008000f00 */
[----:B------:R-:W-:Y:S01]  /*08d0*/  IMAD.U32 R5, RZ, RZ, UR5 ;  /* 0x00000005ff057e24 */ /* 0x000fe2000f8e00ff */
[----:B-1----:R2:W-:Y:S06]  /*08e0*/  STL [R1+0x8], R0 ;  /* 0x0000080001007387 */ /* 0x0025ec0000100800 */
[----:B------:R-:W-:-:S07]  /*08f0*/  LEPC R20, `(.L_x_12) ;  /* 0x000000001014794e */ /* 0x000fce0000000000 */
[----:B--23--:R-:W-:Y:S05]  /*0900*/  CALL.ABS.NOINC R8 ;  /* 0x0000000008007343 */ /* 0x00cfea0003c00000 */
.L_x_12:
[----:B------:R-:W0:Y:S01]  /*0910*/  LDS R0, [R17+0x4] ;  /* 0x0000040011007984 */ /* 0x000e220000000800 */
[----:B------:R1:W2:Y:S01]  /*0920*/  LDC.64 R8, c[0x4][R16] ;  /* 0x0100000010087b82 */ /* 0x0002a20000000a00 */
[----:B------:R-:W3:Y:S01]  /*0930*/  LDCU.64 UR4, c[0x4][0x10] ;  /* 0x01000200ff0477ac */ /* 0x000ee20008000a00 */
[----:B------:R-:W-:Y:S02]  /*0940*/  IMAD.MOV.U32 R6, RZ, RZ, R24 ;  /* 0x000000ffff067224 */ /* 0x000fe400078e0018 */
[----:B------:R-:W-:Y:S02]  /*0950*/  IMAD.MOV.U32 R7, RZ, RZ, R18 ;  /* 0x000000ffff077224 */ /* 0x000fe400078e0012 */
[----:B---3--:R-:W-:Y:S01]  /*0960*/  IMAD.U32 R4, RZ, RZ, UR4 ;  /* 0x00000004ff047e24 */ /* 0x008fe2000f8e00ff */
[----:B------:R-:W-:Y:S01]  /*0970*/  MOV R5, UR5 ;  /* 0x0000000500057c02 */ /* 0x000fe20008000f00 */
[----:B0-----:R1:W-:Y:S06]  /*0980*/  STL [R1+0x8], R0 ;  /* 0x0000080001007387 */ /* 0x0013ec0000100800 */
[----:B------:R-:W-:-:S07]  /*0990*/  LEPC R20, `(.L_x_13) ;  /* 0x000000001014794e */ /* 0x000fce0000000000 */
[----:B-12---:R-:W-:Y:S05]  /*09a0*/  CALL.ABS.NOINC R8 ;  /* 0x0000000008007343 */ /* 0x006fea0003c00000 */
.L_x_13:
[----:B------:R-:W0:Y:S01]  /*09b0*/  LDS R0, [R17+0x8] ;  /* 0x0000080011007984 */ /* 0x000e220000000800 */
[----:B------:R1:W2:Y:S01]  /*09c0*/  LDC.64 R8, c[0x4][R16] ;  /* 0x0100000010087b82 */ /* 0x0002a20000000a00 */
[----:B------:R-:W3:Y:S01]  /*09d0*/  LDCU.64 UR4, c[0x4][0x10] ;  /* 0x01000200ff0477ac */ /* 0x000ee20008000a00 */
[----:B------:R-:W-:Y:S01]  /*09e0*/  MOV R6, R24 ;  /* 0x0000001800067202 */ /* 0x000fe20000000f00 */
[----:B------:R-:W-:Y:S02]  /*09f0*/  IMAD.MOV.U32 R7, RZ, RZ, R18 ;  /* 0x000000ffff077224 */ /* 0x000fe400078e0012 */
[----:B---3--:R-:W-:Y:S02]  /*0a00*/  IMAD.U32 R4, RZ, RZ, UR4 ;  /* 0x00000004ff047e24 */ /* 0x008fe4000f8e00ff */
[----:B------:R-:W-:Y:S01]  /*0a10*/  IMAD.U32 R5, RZ, RZ, UR5 ;  /* 0x00000005ff057e24 */ /* 0x000fe2000f8e00ff */
[----:B0-----:R1:W-:Y:S06]  /*0a20*/  STL [R1+0x8], R0 ;  /* 0x0000080001007387 */ /* 0x0013ec0000100800 */
[----:B------:R-:W-:-:S07]  /*0a30*/  LEPC R20, `(.L_x_14) ;  /* 0x000000001014794e */ /* 0x000fce0000000000 */
[----:B-12---:R-:W-:Y:S05]  /*0a40*/  CALL.ABS.NOINC R8 ;  /* 0x0000000008007343 */ /* 0x006fea0003c00000 */
.L_x_14:
[----:B------:R-:W0:Y:S01]  /*0a50*/  LDS R0, [R17+0xc] ;  /* 0x00000c0011007984 */ /* 0x000e220000000800 */
[----:B------:R1:W2:Y:S01]  /*0a60*/  LDC.64 R8, c[0x4][R16] ;  /* 0x0100000010087b82 */ /* 0x0002a20000000a00 */
[----:B------:R-:W3:Y:S01]  /*0a70*/  LDCU.64 UR4, c[0x4][0x10] ;  /* 0x01000200ff0477ac */ /* 0x000ee20008000a00 */
[----:B------:R-:W-:Y:S01]  /*0a80*/  IMAD.MOV.U32 R6, RZ, RZ, R24 ;  /* 0x000000ffff067224 */ /* 0x000fe200078e0018 */
[----:B------:R-:W-:Y:S01]  /*0a90*/  MOV R7, R18 ;  /* 0x0000001200077202 */ /* 0x000fe20000000f00 */
[----:B---3--:R-:W-:Y:S02]  /*0aa0*/  IMAD.U32 R4, RZ, RZ, UR4 ;  /* 0x00000004ff047e24 */ /* 0x008fe4000f8e00ff */
[----:B------:R-:W-:Y:S01]  /*0ab0*/  IMAD.U32 R5, RZ, RZ, UR5 ;  /* 0x00000005ff057e24 */ /* 0x000fe2000f8e00ff */
[----:B0-----:R1:W-:Y:S06]  /*0ac0*/  STL [R1+0x8], R0 ;  /* 0x0000080001007387 */ /* 0x0013ec0000100800 */
[----:B------:R-:W-:-:S07]  /*0ad0*/  LEPC R20, `(.L_x_15) ;  /* 0x000000001014794e */ /* 0x000fce0000000000 */
[----:B-12---:R-:W-:Y:S05]  /*0ae0*/  CALL.ABS.NOINC R8 ;  /* 0x0000000008007343 */ /* 0x006fea0003c00000 */
.L_x_15:
[----:B------:R-:W0:Y:S01]  /*0af0*/  LDS R0, [R17+0x10] ;  /* 0x0000100011007984 */ /* 0x000e220000000800 */
[----:B------:R1:W2:Y:S01]  /*0b00*/  LDC.64 R8, c[0x4][R16] ;  /* 0x0100000010087b82 */ /* 0x0002a20000000a00 */
[----:B------:R-:W3:Y:S01]  /*0b10*/  LDCU.64 UR4, c[0x4][0x10] ;  /* 0x01000200ff0477ac */ /* 0x000ee20008000a00 */
[----:B------:R-:W-:Y:S02]  /*0b20*/  IMAD.MOV.U32 R6, RZ, RZ, R24 ;  /* 0x000000ffff067224 */ /* 0x000fe400078e0018 */
[----:B------:R-:W-:Y:S02]  /*0b30*/  IMAD.MOV.U32 R7, RZ, RZ, R18 ;  /* 0x000000ffff077224 */ /* 0x000fe400078e0012 */
[----:B---3--:R-:W-:Y:S02]  /*0b40*/  IMAD.U32 R4, RZ, RZ, UR4 ;  /* 0x00000004ff047e24 */ /* 0x008fe4000f8e00ff */
[----:B------:R-:W-:Y:S01]  /*0b50*/  IMAD.U32 R5, RZ, RZ, UR5 ;  /* 0x00000005ff057e24 */ /* 0x000fe2000f8e00ff */
[----:B0-----:R1:W-:Y:S06]  /*0b60*/  STL [R1+0x8], R0 ;  /* 0x0000080001007387 */ /* 0x0013ec0000100800 */
[----:B------:R-:W-:-:S07]  /*0b70*/  LEPC R20, `(.L_x_16) ;  /* 0x000000001014794e */ /* 0x000fce0000000000 */
[----:B-12---:R-:W-:Y:S05]  /*0b80*/  CALL.ABS.NOINC R8 ;  /* 0x0000000008007343 */ /* 0x006fea0003c00000 */
.L_x_16:
[----:B------:R-:W0:Y:S01]  /*0b90*/  LDS R0, [R17+0x14] ;  /* 0x0000140011007984 */ /* 0x000e220000000800 */
[----:B------:R1:W2:Y:S01]  /*0ba0*/  LDC.64 R8, c[0x4][R16] ;  /* 0x0100000010087b82 */ /* 0x0002a20000000a00 */
[----:B------:R-:W3:Y:S01]  /*0bb0*/  LDCU.64 UR4, c[0x4][0x10] ;  /* 0x01000200ff0477ac */ /* 0x000ee20008000a00 */
[----:B------:R-:W-:Y:S02]  /*0bc0*/  IMAD.MOV.U32 R6, RZ, RZ, R24 ;  /* 0x000000ffff067224 */ /* 0x000fe400078e0018 */
[----:B------:R-:W-:Y:S01]  /*0bd0*/  IMAD.MOV.U32 R7, RZ, RZ, R18 ;  /* 0x000000ffff077224 */ /* 0x000fe200078e0012 */
[----:B---3--:R-:W-:Y:S01]  /*0be0*/  MOV R4, UR4 ;  /* 0x0000000400047c02 */ /* 0x008fe20008000f00 */
[----:B------:R-:W-:Y:S01]  /*0bf0*/  IMAD.U32 R5, RZ, RZ, UR5 ;  /* 0x00000005ff057e24 */ /* 0x000fe2000f8e00ff */
[----:B0-----:R1:W-:Y:S06]  /*0c00*/  STL [R1+0x8], R0 ;  /* 0x0000080001007387 */ /* 0x0013ec0000100800 */
[----:B------:R-:W-:-:S07]  /*0c10*/  LEPC R20, `(.L_x_17) ;  /* 0x000000001014794e */ /* 0x000fce0000000000 */
[----:B-12---:R-:W-:Y:S05]  /*0c20*/  CALL.ABS.NOINC R8 ;  /* 0x0000000008007343 */ /* 0x006fea0003c00000 */
.L_x_17:
        /* <DEDUP_REMOVED lines=10> */
.L_x_18:
        /* <DEDUP_REMOVED lines=10> */
.L_x_19:
[----:B------:R-:W-:-:S13]  /*0d70*/  ISETP.NE.AND P6, PT, R27, RZ, PT ;  /* 0x000000ff1b00720c */ /* 0x000fda0003fc5270 */
[----:B------:R-:W-:Y:S05]  /*0d80*/  @P6 BRA `(.L_x_20) ;  /* 0xfffffff800a46947 */ /* 0x000fea000383ffff */
[----:B------:R-:W-:Y:S05]  /*0d90*/  BSYNC.RECONVERGENT B6 ;  /* 0x0000000000067941 */ /* 0x000fea0003800200 */
.L_x_11:
[----:B------:R-:W-:-:S13]  /*0da0*/  ISETP.NE.AND P0, PT, R26, RZ, PT ;  /* 0x000000ff1a00720c */ /* 0x000fda0003f05270 */
[----:B------:R-:W-:Y:S05]  /*0db0*/  @!P0 BRA `(.L_x_10) ;  /* 0x0000000400688947 */ /* 0x000fea0003800000 */
[----:B------:R-:W0:Y:S01]  /*0dc0*/  LDC R19, c[0x0][0x388] ;  /* 0x0000e200ff137b82 */ /* 0x000e220000000800 */
[----:B------:R-:W-:Y:S02]  /*0dd0*/  ISETP.GE.U32.AND P0, PT, R26, 0x4, PT ;  /* 0x000000041a00780c */ /* 0x000fe40003f06070 */
[----:B0-----:R-:W-:-:S11]  /*0de0*/  LOP3.LUT R19, R19, 0x3, RZ, 0xc0, !PT ;  /* 0x0000000313137812 */ /* 0x001fd600078ec0ff */
[----:B------:R-:W-:Y:S05]  /*0df0*/  @!P0 BRA `(.L_x_21) ;  /* 0x0000000000ac8947 */ /* 0x000fea0003800000 */
[----:B------:R-:W-:Y:S01]  /*0e00*/  IMAD R16, R25, 0x4, R38 ;  /* 0x0000000419107824 */ /* 0x000fe200078e0226 */
[----:B------:R-:W-:Y:S01]  /*0e10*/  MOV R17, 0x0 ;  /* 0x0000000000117802 */ /* 0x000fe20000000f00 */
[----:B------:R-:W0:Y:S01]  /*0e20*/  LDCU.64 UR4, c[0x4][0x10] ;  /* 0x01000200ff0477ac */ /* 0x000e220008000a00 */
[----:B------:R-:W-:Y:S01]  /*0e30*/  MOV R6, R24 ;  /* 0x0000001800067202 */ /* 0x000fe20000000f00 */
[----:B------:R-:W-:Y:S01]  /*0e40*/  IMAD.MOV.U32 R7, RZ, RZ, R18 ;  /* 0x000000ffff077224 */ /* 0x000fe200078e0012 */
[----:B------:R-:W1:Y:S01]  /*0e50*/  LDS R0, [R16] ;  /* 0x0000000010007984 */ /* 0x000e620000000800 */
[----:B------:R2:W3:Y:S01]  /*0e60*/  LDC.64 R8, c[0x4][R17] ;  /* 0x0100000011087b82 */ /* 0x0004e20000000a00 */
[----:B0-----:R-:W-:Y:S02]  /*0e70*/  IMAD.U32 R4, RZ, RZ, UR4 ;  /* 0x00000004ff047e24 */ /* 0x001fe4000f8e00ff */
[----:B------:R-:W-:Y:S01]  /*0e80*/  IMAD.U32 R5, RZ, RZ, UR5 ;  /* 0x00000005ff057e24 */ /* 0x000fe2000f8e00ff */
[----:B-1----:R2:W-:Y:S06]  /*0e90*/  STL [R1+0x8], R0 ;  /* 0x0000080001007387 */ /* 0x0025ec0000100800 */
[----:B------:R-:W-:-:S07]  /*0ea0*/  LEPC R20, `(.L_x_22) ;  /* 0x000000001014794e */ /* 0x000fce0000000000 */
[----:B--23--:R-:W-:Y:S05]  /*0eb0*/  CALL.ABS.NOINC R8 ;  /* 0x0000000008007343 */ /* 0x00cfea0003c00000 */
.L_x_22:
        /* <DEDUP_REMOVED lines=10> */
.L_x_23:
        /* <DEDUP_REMOVED lines=10> */
.L_x_24:
        /* <DEDUP_REMOVED lines=10> */
.L_x_25:
[----:B------:R-:W-:-:S07]  /*10a0*/  VIADD R25, R25, 0x4 ;  /* 0x0000000419197836 */ /* 0x000fce0000000000 */
.L_x_21:
[----:B------:R-:W-:-:S13]  /*10b0*/  ISETP.NE.AND P0, PT, R19, RZ, PT ;  /* 0x000000ff1300720c */ /* 0x000fda0003f05270 */
[----:B------:R-:W-:Y:S05]  /*10c0*/  @!P0 BRA `(.L_x_10) ;  /* 0x0000000000a48947 */ /* 0x000fea0003800000 */
[----:B------:R-:W-:-:S13]  /*10d0*/  ISETP.NE.AND P0, PT, R19, 0x1, PT ;  /* 0x000000011300780c */ /* 0x000fda0003f05270 */
[----:B------:R-:W-:Y:S05]  /*10e0*/  @!P0 BRA `(.L_x_26) ;  /* 0x00000000005c8947 */ /* 0x000fea0003800000 */
[----:B------:R-:W-:Y:S01]  /*10f0*/  LEA R16, R25, R38, 0x2 ;  /* 0x0000002619107211 */ /* 0x000fe200078e10ff */
[----:B------:R-:W0:Y:S01]  /*1100*/  LDCU.64 UR4, c[0x4][0x10] ;  /* 0x01000200ff0477ac */ /* 0x000e220008000a00 */
[----:B------:R-:W-:Y:S01]  /*1110*/  MOV R17, 0x0 ;  /* 0x0000000000117802 */ /* 0x000fe20000000f00 */
[----:B------:R-:W-:Y:S02]  /*1120*/  IMAD.MOV.U32 R6, RZ, RZ, R24 ;  /* 0x000000ffff067224 */ /* 0x000fe400078e0018 */
[----:B------:R-:W1:Y:S01]  /*1130*/  LDS R0, [R16] ;  /* 0x0000000010007984 */ /* 0x000e620000000800 */
[----:B------:R2:W3:Y:S01]  /*1140*/  LDC.64 R8, c[0x4][R17] ;  /* 0x0100000011087b82 */ /* 0x0004e20000000a00 */
[----:B------:R-:W-:Y:S02]  /*1150*/  IMAD.MOV.U32 R7, RZ, RZ, R18 ;  /* 0x000000ffff077224 */ /* 0x000fe400078e0012 */
[----:B0-----:R-:W-:Y:S02]  /*1160*/  IMAD.U32 R4, RZ, RZ, UR4 ;  /* 0x00000004ff047e24 */ /* 0x001fe4000f8e00ff */
[----:B------:R-:W-:Y:S01]  /*1170*/  IMAD.U32 R5, RZ, RZ, UR5 ;  /* 0x00000005ff057e24 */ /* 0x000fe2000f8e00ff */
[----:B-1----:R2:W-:Y:S06]  /*1180*/  STL [R1+0x8], R0 ;  /* 0x0000080001007387 */ /* 0x0025ec0000100800 */
[----:B------:R-:W-:-:S07]  /*1190*/  LEPC R20, `(.L_x_27) ;  /* 0x000000001014794e */ /* 0x000fce0000000000 */
[----:B--23--:R-:W-:Y:S05]  /*11a0*/  CALL.ABS.NOINC R8 ;  /* 0x0000000008007343 */ /* 0x00cfea0003c00000 */
.L_x_27:
        /* <DEDUP_REMOVED lines=10> */
.L_x_28:
[----:B------:R-:W-:-:S07]  /*1250*/  VIADD R25, R25, 0x2 ;  /* 0x0000000219197836 */ /* 0x000fce0000000000 */
.L_x_26:
[----:B------:R-:W0:Y:S02]  /*1260*/  LDCU UR4, c[0x0][0x388] ;  /* 0x00007100ff0477ac */ /* 0x000e240008000800 */
[----:B0-----:R-:W-:-:S04]  /*1270*/  ULOP3.LUT UR4, UR4, 0x1, URZ, 0xc0, !UPT ;  /* 0x0000000104047892 */ /* 0x001fc8000f8ec0ff */
[----:B------:R-:W-:-:S09]  /*1280*/  UISETP.NE.U32.AND UP0, UPT, UR4, 0x1, UPT ;  /* 0x000000010400788c */ /* 0x000fd2000bf05070 */
[----:B------:R-:W-:Y:S05]  /*1290*/  BRA.U UP0, `(.L_x_10) ;  /* 0x0000000100307547 */ /* 0x000fea000b800000 */
        /* <DEDUP_REMOVED lines=12> */
.L_x_10:
[----:B------:R-:W-:Y:S01]  /*1360*/  MOV R0, 0x0 ;  /* 0x0000000000007802 */ /* 0x000fe20000000f00 */
[----:B------:R-:W0:Y:S01]  /*1370*/  LDCU.64 UR4, c[0x4][0x8] ;  /* 0x01000100ff0477ac */ /* 0x000e220008000a00 */
[----:B------:R-:W-:Y:S02]  /*1380*/  CS2R R6, SRZ ;  /* 0x0000000000067805 */ /* 0x000fe4000001ff00 */
[----:B------:R1:W2:Y:S01]  /*1390*/  LDC.64 R8, c[0x4][R0] ;  /* 0x0100000000087b82 */ /* 0x0002a20000000a00 */
[----:B0-----:R-:W-:Y:S01]  /*13a0*/  MOV R4, UR4 ;  /* 0x0000000400047c02 */ /* 0x001fe20008000f00 */
[----:B-1----:R-:W-:-:S07]  /*13b0*/  IMAD.U32 R5, RZ, RZ, UR5 ;  /* 0x00000005ff057e24 */ /* 0x002fce000f8e00ff */
[----:B------:R-:W-:-:S07]  /*13c0*/  LEPC R20, `(.L_x_7) ;  /* 0x000000001014794e */ /* 0x000fce0000000000 */
[----:B--2---:R-:W-:Y:S05]  /*13d0*/  CALL.ABS.NOINC R8 ;  /* 0x0000000008007343 */ /* 0x004fea0003c00000 */
.L_x_7:
[----:B------:R-:W-:Y:S05]  /*13e0*/  BSYNC.RECONVERGENT B7 ;  /* 0x0000000000077941 */ /* 0x000fea0003800200 */
.L_x_6:
[----:B01----:R-:W0:Y:S01]  /*13f0*/  I2F.U32.RP R0, R33 ;  /* 0x0000002100007306 */ /* 0x003e220000209000 */
[----:B------:R-:W1:Y:S01]  /*1400*/  LDC.64 R34, c[0x0][0x388] ;  /* 0x0000e200ff227b82 */ /* 0x000e620000000a00 */
[C---:B------:R-:W-:Y:S01]  /*1410*/  IMAD.IADD R16, R2.reuse, 0x1, R33 ;  /* 0x0000000102107824 */ /* 0x040fe200078e0221 */
[C---:B------:R-:W-:Y:S01]  /*1420*/  LEA R26, R2.reuse, 0x1, 0x1 ;  /* 0x00000001021a7811 */ /* 0x040fe200078e08ff */
[----:B------:R-:W-:Y:S02]  /*1430*/  IMAD R28, R2, 0x4, R28 ;  /* 0x00000004021c7824 */ /* 0x000fe400078e021c */
[----:B------:R-:W-:Y:S01]  /*1440*/  IMAD.MOV.U32 R32, RZ, RZ, RZ ;  /* 0x000000ffff207224 */ /* 0x000fe200078e00ff */
[C---:B------:R-:W-:Y:S02]  /*1450*/  ISETP.GE.AND P0, PT, R16.reuse, R37, PT ;  /* 0x000000251000720c */ /* 0x040fe40003f06270 */
[----:B------:R-:W-:Y:S02]  /*1460*/  VIMNMX R3, PT, PT, R37, R16, !PT ;  /* 0x0000001025037248 */ /* 0x000fe40007fe0100 */
[----:B------:R-:W-:Y:S01]  /*1470*/  SEL R31, RZ, 0x1, P0 ;  /* 0x00000001ff1f7807 */ /* 0x000fe20000000000 */
[----:B0-----:R-:W0:Y:S01]  /*1480*/  MUFU.RCP R0, R0 ;  /* 0x0000000000007308 */ /* 0x001e220000001000 */
[----:B-1----:R-:W-:-:S02]  /*1490*/  ISETP.GE.AND P1, PT, R16, R34, PT ;  /* 0x000000221000720c */ /* 0x002fc40003f26270 */
[----:B------:R-:W-:Y:S02]  /*14a0*/  VIMNMX R7, PT, PT, R16, R34, !PT ;  /* 0x0000002210077248 */ /* 0x000fe40007fe0100 */
[----:B------:R-:W-:Y:S02]  /*14b0*/  SEL R29, RZ, 0x1, P1 ;  /* 0x00000001ff1d7807 */ /* 0x000fe40000800000 */
[----:B------:R-:W-:Y:S01]  /*14c0*/  LOP3.LUT R30, R34, 0x7ffffff8, RZ, 0xc0, !PT ;  /* 0x7ffffff8221e7812 */ /* 0x000fe200078ec0ff */
[----:B0-----:R-:W-:Y:S01]  /*14d0*/  VIADD R4, R0, 0xffffffe ;  /* 0x0ffffffe00047836 */ /* 0x001fe20000000000 */
[----:B------:R-:W-:Y:S02]  /*14e0*/  IADD3 R0, PT, PT, R3, -R16, -R31 ;  /* 0x8000001003007210 */ /* 0x000fe40007ffe81f */
[----:B------:R-:W-:Y:S01]  /*14f0*/  VIMNMX R34, PT, PT, R37, 0x1, !PT ;  /* 0x0000000125227848 */ /* 0x000fe20007fe0100 */
[----:B------:R0:W1:Y:S03]  /*1500*/  F2I.FTZ.U32.TRUNC.NTZ R5, R4 ;  /* 0x0000000400057305 */ /* 0x000066000021f000 */
[----:B------:R-:W-:Y:S01]  /*1510*/  LOP3.LUT R34, R34, 0x7ffffffc, RZ, 0xc0, !PT ;  /* 0x7ffffffc22227812 */ /* 0x000fe200078ec0ff */
[----:B0-----:R-:W-:-:S02]  /*1520*/  HFMA2 R4, -RZ, RZ, 0, 0 ;  /* 0x00000000ff047431 */ /* 0x001fc400000001ff */
[----:B-1----:R-:W-:-:S04]  /*1530*/  IMAD.MOV R6, RZ, RZ, -R5 ;  /* 0x000000ffff067224 */ /* 0x002fc800078e0a05 */
[----:B------:R-:W-:-:S04]  /*1540*/  IMAD R9, R6, R33, RZ ;  /* 0x0000002106097224 */ /* 0x000fc800078e02ff */
[----:B------:R-:W-:Y:S01]  /*1550*/  IMAD.HI.U32 R5, R5, R9, R4 ;  /* 0x0000000905057227 */ /* 0x000fe200078e0004 */
[----:B------:R-:W-:-:S05]  /*1560*/  IADD3 R4, PT, PT, R7, -R16, -R29 ;  /* 0x8000001007047210 */ /* 0x000fca0007ffe81d */
[----:B------:R-:W-:-:S04]  /*1570*/  IMAD.HI.U32 R3, R5, R0, RZ ;  /* 0x0000000005037227 */ /* 0x000fc800078e00ff */
[----:B------:R-:W-:-:S04]  /*1580*/  IMAD.HI.U32 R5, R5, R4, RZ ;  /* 0x0000000405057227 */ /* 0x000fc800078e00ff */
[----:B------:R-:W-:Y:S02]  /*1590*/  IMAD.MOV R6, RZ, RZ, -R3 ;  /* 0x000000ffff067224 */ /* 0x000fe400078e0a03 */
[----:B------:R-:W-:Y:S02]  /*15a0*/  IMAD.MOV R7, RZ, RZ, -R5 ;  /* 0x000000ffff077224 */ /* 0x000fe400078e0a05 */
[C---:B------:R-:W-:Y:S02]  /*15b0*/  IMAD R0, R33.reuse, R6, R0 ;  /* 0x0000000621007224 */ /* 0x040fe400078e0200 */
[----:B------:R-:W-:Y:S02]  /*15c0*/  IMAD R4, R33, R7, R4 ;  /* 0x0000000721047224 */ /* 0x000fe400078e0204 */
[----:B------:R-:W-:Y:S01]  /*15d0*/  IMAD.MOV.U32 R6, RZ, RZ, -0x1 ;  /* 0xffffffffff067424 */ /* 0x000fe200078e00ff */
[-C--:B------:R-:W-:Y:S02]  /*15e0*/  ISETP.GE.U32.AND P2, PT, R0, R33.reuse, PT ;  /* 0x000000210000720c */ /* 0x080fe40003f46070 */
[----:B------:R-:W-:-:S02]  /*15f0*/  ISETP.GE.U32.AND P3, PT, R4, R33, PT ;  /* 0x000000210400720c */ /* 0x000fc40003f66070 */
[----:B------:R-:W-:-:S09]  /*1600*/  SHF.L.U32 R35, R6, R35, RZ ;  /* 0x0000002306237219 */ /* 0x000fd200000006ff */
[--C-:B------:R-:W-:Y:S01]  /*1610*/  @P2 IMAD.IADD R0, R0, 0x1, -R33.reuse ;  /* 0x0000000100002824 */ /* 0x100fe200078e0a21 */
[----:B------:R-:W-:Y:S01]  /*1620*/  @P2 IADD3 R3, PT, PT, R3, 0x1, RZ ;  /* 0x0000000103032810 */ /* 0x000fe20007ffe0ff */
[----:B------:R-:W-:Y:S01]  /*1630*/  @P3 IMAD.IADD R4, R4, 0x1, -R33 ;  /* 0x0000000104043824 */ /* 0x000fe200078e0a21 */
[----:B------:R-:W-:Y:S01]  /*1640*/  ISETP.NE.U32.AND P2, PT, R33, RZ, PT ;  /* 0x000000ff2100720c */ /* 0x000fe20003f45070 */
[----:B------:R-:W-:Y:S01]  /*1650*/  @P3 VIADD R5, R5, 0x1 ;  /* 0x0000000105053836 */ /* 0x000fe20000000000 */
[-C--:B------:R-:W-:Y:S02]  /*1660*/  ISETP.GE.U32.AND P1, PT, R0, R33.reuse, PT ;  /* 0x000000210000720c */ /* 0x080fe40003f26070 */
[-C--:B------:R-:W-:Y:S02]  /*1670*/  ISETP.GE.U32.AND P0, PT, R4, R33.reuse, PT ;  /* 0x000000210400720c */ /* 0x080fe40003f06070 */
[----:B------:R-:W-:-:S09]  /*1680*/  LOP3.LUT R4, RZ, R33, RZ, 0x33, !PT ;  /* 0x00000021ff047212 */ /* 0x000fd200078e33ff */
[----:B------:R-:W-:Y:S02]  /*1690*/  @P1 VIADD R3, R3, 0x1 ;  /* 0x0000000103031836 */ /* 0x000fe40000000000 */
[----:B------:R-:W-:-:S03]  /*16a0*/  @P0 VIADD R5, R5, 0x1 ;  /* 0x0000000105050836 */ /* 0x000fc60000000000 */
[C---:B------:R-:W-:Y:S02]  /*16b0*/  SEL R0, R4.reuse, R3, !P2 ;  /* 0x0000000304007207 */ /* 0x040fe40005000000 */
[----:B------:R-:W-:Y:S02]  /*16c0*/  SEL R4, R4, R5, !P2 ;  /* 0x0000000504047207 */ /* 0x000fe40005000000 */
[----:B------:R-:W-:-:S03]  /*16d0*/  IADD3 R31, PT, PT, R31, R0, RZ ;  /* 0x000000001f1f7210 */ /* 0x000fc60007ffe0ff */
[----:B------:R-:W-:-:S07]  /*16e0*/  IMAD.IADD R29, R29, 0x1, R4 ;  /* 0x000000011d1d7824 */ /* 0x000fce00078e0204 */
.L_x_212:
[----:B------:R-:W-:Y:S01]  /*16f0*/  ISETP.GE.AND P0, PT, R2, R37, PT ;  /* 0x000000250200720c */ /* 0x000fe20003f06270 */
[----:B------:R-:W-:Y:S05]  /*1700*/  YIELD ;  /* 0x0000000000007946 */ /* 0x000fea0003800000 */
[----:B------:R-:W-:Y:S01]  /*1710*/  BSSY.RECONVERGENT B0, `(.L_x_29) ;  /* 0x0000024000007945 */ /* 0x000fe20003800200 */
[----:B------:R-:W-:-:S06]  /*1720*/  IMAD.MOV.U32 R27, RZ, RZ, R36 ;  /* 0x000000ffff1b7224 */ /* 0x000fcc00078e0024 */
[----:B01234-:R-:W-:Y:S05]  /*1730*/  @P0 BRA `(.L_x_30) ;  /* 0x0000000000840947 */ /* 0x01ffea0003800000 */
[C---:B------:R-:W-:Y:S01]  /*1740*/  LOP3.LUT R3, R31.reuse, 0x3, RZ, 0xc0, !PT ;  /* 0x000000031f037812 */ /* 0x040fe200078ec0ff */
[----:B------:R-:W-:Y:S01]  /*1750*/  BSSY.RECONVERGENT B1, `(.L_x_31) ;  /* 0x0000010000017945 */ /* 0x000fe20003800200 */
[----:B------:R-:W-:Y:S02]  /*1760*/  ISETP.GE.U32.AND P1, PT, R31, 0x3, PT ;  /* 0x000000031f00780c */ /* 0x000fe40003f26070 */
[----:B------:R-:W-:Y:S02]  /*1770*/  ISETP.NE.AND P0, PT, R3, 0x3, PT ;  /* 0x000000030300780c */ /* 0x000fe40003f05270 */
[----:B------:R-:W-:-:S11]  /*1780*/  MOV R0, R2 ;  /* 0x0000000200007202 */ /* 0x000fd60000000f00 */
[----:B------:R-:W-:Y:S05]  /*1790*/  @!P0 BRA `(.L_x_32) ;  /* 0x00000000002c8947 */ /* 0x000fea0003800000 */
[----:B------:R0:W-:Y:S01]  /*17a0*/  STS [R28], RZ ;  /* 0x000000ff1c007388 */ /* 0x0001e20000000800 */
[----:B------:R-:W-:Y:S01]  /*17b0*/  ISETP.NE.AND P0, PT, R3, RZ, PT ;  /* 0x000000ff0300720c */ /* 0x000fe20003f05270 */
[----:B------:R-:W-:-:S12]  /*17c0*/  IMAD.MOV.U32 R0, RZ, RZ, R16 ;  /* 0x000000ffff007224 */ /* 0x000fd800078e0010 */
[----:B0-----:R-:W-:Y:S05]  /*17d0*/  @!P0 BRA `(.L_x_32) ;  /* 0x00000000001c8947 */ /* 0x001fea0003800000 */
[----:B------:R-:W-:Y:S01]  /*17e0*/  ISETP.NE.AND P0, PT, R3, 0x1, PT ;  /* 0x000000010300780c */ /* 0x000fe20003f05270 */
[----:B------:R-:W-:Y:S02]  /*17f0*/  IMAD R4, R33, 0x4, R28 ;  /* 0x0000000421047824 */ /* 0x000fe400078e021c */
[----:B------:R-:W-:-:S03]  /*1800*/  IMAD.IADD R0, R16, 0x1, R33 ;  /* 0x0000000110007824 */ /* 0x000fc600078e0221 */
[----:B------:R0:W-:Y:S07]  /*1810*/  STS [R4], RZ ;  /* 0x000000ff04007388 */ /* 0x0001ee0000000800 */
[----:B------:R-:W-:Y:S01]  /*1820*/  @P0 IMAD R3, R33, 0x4, R4 ;  /* 0x0000000421030824 */ /* 0x000fe200078e0204 */
[----:B------:R-:W-:-:S04]  /*1830*/  @P0 IADD3 R0, PT, PT, R0, R33, RZ ;  /* 0x0000002100000210 */ /* 0x000fc80007ffe0ff */
[----:B------:R0:W-:Y:S03]  /*1840*/  @P0 STS [R3], RZ ;  /* 0x000000ff03000388 */ /* 0x0001e60000000800 */
.L_x_32:
[----:B------:R-:W-:Y:S05]  /*1850*/  BSYNC.RECONVERGENT B1 ;  /* 0x0000000000017941 */ /* 0x000fea0003800200 */
.L_x_31:
[----:B------:R-:W-:Y:S05]  /*1860*/  @!P1 BRA `(.L_x_30) ;  /* 0x0000000000389947 */ /* 0x000fea0003800000 */
[----:B0-----:R-:W0:Y:S01]  /*1870*/  S2R R4, SR_CgaCtaId ;  /* 0x0000000000047919 */ /* 0x001e220000008800 */
[----:B------:R-:W-:-:S04]  /*1880*/  MOV R3, 0x400 ;  /* 0x0000040000037802 */ /* 0x000fc80000000f00 */
[----:B0-----:R-:W-:-:S07]  /*1890*/  LEA R5, R4, R3, 0x18 ;  /* 0x0000000304057211 */ /* 0x001fce00078ec0ff */
.L_x_33:
[----:B-1----:R-:W-:Y:S01]  /*18a0*/  IMAD R4, R0, 0x4, R5 ;  /* 0x0000000400047824 */ /* 0x002fe200078e0205 */
[----:B------:R-:W-:-:S03]  /*18b0*/  LEA R0, R33, R0, 0x2 ;  /* 0x0000000021007211 */ /* 0x000fc600078e10ff */
[C---:B------:R-:W-:Y:S01]  /*18c0*/  IMAD R6, R33.reuse, 0x4, R4 ;  /* 0x0000000421067824 */ /* 0x040fe200078e0204 */
[----:B------:R1:W-:Y:S01]  /*18d0*/  STS [R4], RZ ;  /* 0x000000ff04007388 */ /* 0x0003e20000000800 */
[----:B------:R-:W-:Y:S02]  /*18e0*/  ISETP.GE.AND P0, PT, R0, R37, PT ;  /* 0x000000250000720c */ /* 0x000fe40003f06270 */
[C---:B------:R-:W-:Y:S01]  /*18f0*/  IMAD R8, R33.reuse, 0x4, R6 ;  /* 0x0000000421087824 */ /* 0x040fe200078e0206 */
[----:B------:R1:W-:Y:S03]  /*1900*/  STS [R6], RZ ;  /* 0x000000ff06007388 */ /* 0x0003e60000000800 */
[----:B------:R-:W-:Y:S01]  /*1910*/  IMAD R3, R33, 0x4, R8 ;  /* 0x0000000421037824 */ /* 0x000fe200078e0208 */
[----:B------:R1:W-:Y:S04]  /*1920*/  STS [R8], RZ ;  /* 0x000000ff08007388 */ /* 0x0003e80000000800 */
[----:B------:R1:W-:Y:S02]  /*1930*/  STS [R3], RZ ;  /* 0x000000ff03007388 */ /* 0x0003e40000000800 */
[----:B------:R-:W-:Y:S05]  /*1940*/  @!P0 BRA `(.L_x_33) ;  /* 0xfffffffc00d48947 */ /* 0x000fea000383ffff */
.L_x_30:
[----:B------:R-:W-:Y:S05]  /*1950*/  BSYNC.RECONVERGENT B0 ;  /* 0x0000000000007941 */ /* 0x000fea0003800200 */
.L_x_29:
[----:B------:R-:W-:Y:S01]  /*1960*/  ISETP.NE.AND P0, PT, R2, RZ, PT ;  /* 0x000000ff0200720c */ /* 0x000fe20003f05270 */
[----:B------:R-:W-:-:S12]  /*1970*/  BSSY.RECONVERGENT B7, `(.L_x_34) ;  /* 0x00001c3000077945 */ /* 0x000fd80003800200 */
[----:B------:R-:W-:Y:S05]  /*1980*/  @P0 BRA `(.L_x_35) ;  /* 0x0000001c00040947 */ /* 0x000fea0003800000 */
[----:B------:R-:W2:Y:S01]  /*1990*/  LDC R17, c[0x0][0x388] ;  /* 0x0000e200ff117b82 */ /* 0x000ea20000000800 */
[----:B-1----:R-:W-:Y:S01]  /*19a0*/  MOV R8, 0x0 ;  /* 0x0000000000087802 */ /* 0x002fe20000000f00 */
[----:B------:R-:W0:Y:S01]  /*19b0*/  LDCU.64 UR4, c[0x4][0x48] ;  /* 0x01000900ff0477ac */ /* 0x000e220008000a00 */
[----:B------:R-:W-:-:S05]  /*19c0*/  CS2R R6, SRZ ;  /* 0x0000000000067805 */ /* 0x000fca000001ff00 */
[----:B------:R-:W1:Y:S01]  /*19d0*/  LDC.64 R8, c[0x4][R8] ;  /* 0x0100000008087b82 */ /* 0x000e620000000a00 */
[----:B0-----:R-:W-:Y:S02]  /*19e0*/  IMAD.U32 R4, RZ, RZ, UR4 ;  /* 0x00000004ff047e24 */ /* 0x001fe4000f8e00ff */
[----:B------:R-:W-:Y:S01]  /*19f0*/  IMAD.U32 R5, RZ, RZ, UR5 ;  /* 0x00000005ff057e24 */ /* 0x000fe2000f8e00ff */
[----:B--2---:R-:W-:-:S04]  /*1a00*/  ISETP.GE.AND P0, PT, R17, 0x1, PT ;  /* 0x000000011100780c */ /* 0x004fc80003f06270 */
[----:B------:R-:W-:-:S09]  /*1a10*/  P2R R0, PR, RZ, 0x1 ;  /* 0x00000001ff007803 */ /* 0x000fd20000000000 */
[----:B------:R-:W-:-:S07]  /*1a20*/  LEPC R20, `(.L_x_36) ;  /* 0x000000001014794e */ /* 0x000fce0000000000 */
[----:B-1----:R-:W-:Y:S05]  /*1a30*/  CALL.ABS.NOINC R8 ;  /* 0x0000000008007343 */ /* 0x002fea0003c00000 */
.L_x_36:
[----:B------:R-:W-:Y:S01]  /*1a40*/  MOV R8, 0x0 ;  /* 0x0000000000087802 */ /* 0x000fe20000000f00 */
[----:B------:R-:W0:Y:S01]  /*1a50*/  LDCU.64 UR4, c[0x4][0x8] ;  /* 0x01000100ff0477ac */ /* 0x000e220008000a00 */
[----:B------:R-:W-:-:S04]  /*1a60*/  CS2R R6, SRZ ;  /* 0x0000000000067805 */ /* 0x000fc8000001ff00 */
[----:B------:R-:W1:Y:S01]  /*1a70*/  LDC.64 R8, c[0x4][R8] ;  /* 0x0100000008087b82 */ /* 0x000e620000000a00 */
[----:B0-----:R-:W-:Y:S02]  /*1a80*/  IMAD.U32 R4, RZ, RZ, UR4 ;  /* 0x00000004ff047e24 */ /* 0x001fe4000f8e00ff */
[----:B------:R-:W-:-:S07]  /*1a90*/  IMAD.U32 R5, RZ, RZ, UR5 ;  /* 0x00000005ff057e24 */ /* 0x000fce000f8e00ff */
[----:B------:R-:W-:-:S07]  /*1aa0*/  LEPC R20, `(.L_x_37) ;  /* 0x000000001014794e */ /* 0x000fce0000000000 */
[----:B-1----:R-:W-:Y:S05]  /*1ab0*/  CALL.ABS.NOINC R8 ;  /* 0x0000000008007343 */ /* 0x002fea0003c00000 */
.L_x_37:
[----:B------:R-:W-:-:S13]  /*1ac0*/  ISETP.GE.AND P6, PT, R17, 0x1, PT ;  /* 0x000000011100780c */ /* 0x000fda0003fc6270 */
[----:B------:R-:W-:Y:S05]  /*1ad0*/  @!P6 BRA `(.L_x_38) ;  /* 0x0000000c000ce947 */ /* 0x000fea0003800000 */
[----:B------:R-:W0:Y:S01]  /*1ae0*/  LDC R25, c[0x0][0x388] ;  /* 0x0000e200ff197b82 */ /* 0x000e220000000800 */
[----:B------:R-:W1:Y:S01]  /*1af0*/  LDCU UR4, c[0x0][0x2f8] ;  /* 0x00005f00ff0477ac */ /* 0x000e620008000800 */
[----:B------:R-:W-:Y:S02]  /*1b00*/  IMAD.MOV.U32 R39, RZ, RZ, RZ ;  /* 0x000000ffff277224 */ /* 0x000fe400078e00ff */
[----:B-1----:R-:W-:Y:S01]  /*1b10*/  VIADD R19, R23, -UR4 ;  /* 0x8000000417137c36 */ /* 0x002fe20008000000 */
[----:B0-----:R-:W-:-:S04]  /*1b20*/  IADD3 R0, PT, PT, R25, -0x1, RZ ;  /* 0xffffffff19007810 */ /* 0x001fc80007ffe0ff */
[----:B------:R-:W-:-:S13]  /*1b30*/  ISETP.GE.U32.AND P0, PT, R0, 0x7, PT ;  /* 0x000000070000780c */ /* 0x000fda0003f06070 */
[----:B------:R-:W-:Y:S05]  /*1b40*/  @!P0 BRA `(.L_x_39) ;  /* 0x0000000400748947 */ /* 0x000fea0003800000 */
[----:B------:R-:W-:Y:S01]  /*1b50*/  BSSY.RECONVERGENT B6, `(.L_x_40) ;  /* 0x000005b000067945 */ /* 0x000fe20003800200 */
[----:B------:R-:W-:Y:S02]  /*1b60*/  IMAD.MOV R24, RZ, RZ, -R30 ;  /* 0x000000ffff187224 */ /* 0x000fe400078e0a1e */
[----:B------:R-:W-:-:S07]  /*1b70*/  VIADD R18, R38, 0x10 ;  /* 0x0000001026127836 */ /* 0x000fce0000000000 */
.L_x_49:
[----:B------:R-:W0:Y:S01]  /*1b80*/  LDS R0, [R18+-0x10] ;  /* 0xfffff00012007984 */ /* 0x000e220000000800 */
[----:B------:R-:W-:Y:S01]  /*1b90*/  MOV R8, 0x0 ;  /* 0x0000000000087802 */ /* 0x000fe20000000f00 */
[----:B------:R-:W1:Y:S01]  /*1ba0*/  LDCU.64 UR4, c[0x4][0x10] ;  /* 0x01000200ff0477ac */ /* 0x000e620008000a00 */
[----:B------:R-:W-:Y:S01]  /*1bb0*/  IADD3 R24, PT, PT, R24, 0x8, RZ ;  /* 0x0000000818187810 */ /* 0x000fe20007ffe0ff */
[----:B------:R-:W-:Y:S02]  /*1bc0*/  IMAD.MOV.U32 R6, RZ, RZ, R23 ;  /* 0x000000ffff067224 */ /* 0x000fe400078e0017 */
[----:B------:R-:W-:Y:S01]  /*1bd0*/  IMAD.MOV.U32 R7, RZ, RZ, R22 ;  /* 0x000000ffff077224 */ /* 0x000fe200078e0016 */
[----:B------:R-:W2:Y:S01]  /*1be0*/  LDC.64 R8, c[0x4][R8] ;  /* 0x0100000008087b82 */ /* 0x000ea20000000a00 */
[----:B------:R-:W-:-:S04]  /*1bf0*/  ISETP.NE.AND P0, PT, R24, RZ, PT ;  /* 0x000000ff1800720c */ /* 0x000fc80003f05270 */
[----:B------:R-:W-:Y:S01]  /*1c00*/  P2R R39, PR, RZ, 0x1 ;  /* 0x00000001ff277803 */ /* 0x000fe20000000000 */
[----:B-1----:R-:W-:Y:S02]  /*1c10*/  IMAD.U32 R4, RZ, RZ, UR4 ;  /* 0x00000004ff047e24 */ /* 0x002fe4000f8e00ff */
[----:B------:R-:W-:Y:S01]  /*1c20*/  IMAD.U32 R5, RZ, RZ, UR5 ;  /* 0x00000005ff057e24 */ /* 0x000fe2000f8e00ff */
[----:B0-----:R0:W-:Y:S06]  /*1c30*/  STL [R19], R0 ;  /* 0x0000000013007387 */ /* 0x0011ec0000100800 */
[----:B------:R-:W-:-:S07]  /*1c40*/  LEPC R20, `(.L_x_41) ;  /* 0x000000001014794e */ /* 0x000fce0000000000 */
[----:B0-2---:R-:W-:Y:S05]  /*1c50*/  CALL.ABS.NOINC R8 ;  /* 0x0000000008007343 */ /* 0x005fea0003c00000 */
.L_x_41:
[----:B------:R-:W0:Y:S01]  /*1c60*/  LDS R0, [R18+-0xc] ;  /* 0xfffff40012007984 */ /* 0x000e220000000800 */
[----:B------:R-:W-:Y:S01]  /*1c70*/  MOV R17, 0x0 ;  /* 0x0000000000117802 */ /* 0x000fe20000000f00 */
[----:B------:R-:W1:Y:S01]  /*1c80*/  LDCU.64 UR4, c[0x4][0x10] ;  /* 0x01000200ff0477ac */ /* 0x000e620008000a00 */
[----:B------:R-:W-:Y:S02]  /*1c90*/  IMAD.MOV.U32 R6, RZ, RZ, R23 ;  /* 0x000000ffff067224 */ /* 0x000fe400078e0017 */
[----:B------:R2:W3:Y:S01]  /*1ca0*/  LDC.64 R8, c[0x4][R17] ;  /* 0x0100000011087b82 */ /* 0x0004e20000000a00 */
[----:B------:R-:W-:Y:S01]  /*1cb0*/  IMAD.MOV.U32 R7, RZ, RZ, R22 ;  /* 0x000000ffff077224 */ /* 0x000fe200078e0016 */
[----:B-1----:R-:W-:Y:S01]  /*1cc0*/  MOV R4, UR4 ;  /* 0x0000000400047c02 */ /* 0x002fe20008000f00 */
[----:B------:R-:W-:Y:S01]  /*1cd0*/  IMAD.U32 R5, RZ, RZ, UR5 ;  /* 0x00000005ff057e24 */ /* 0x000fe2000f8e00ff */
[----:B0-----:R2:W-:Y:S06]  /*1ce0*/  STL [R19], R0 ;  /* 0x0000000013007387 */ /* 0x0015ec0000100800 */
[----:B------:R-:W-:-:S07]  /*1cf0*/  LEPC R20, `(.L_x_42) ;  /* 0x000000001014794e */ /* 0x000fce0000000000 */
[----:B--23--:R-:W-:Y:S05]  /*1d00*/  CALL.ABS.NOINC R8 ;  /* 0x0000000008007343 */ /* 0x00cfea0003c00000 */
.L_x_42:
[----:B------:R-:W0:Y:S01]  /*1d10*/  LDS R0, [R18+-0x8] ;  /* 0xfffff80012007984 */ /* 0x000e220000000800 */
[----:B------:R1:W2:Y:S01]  /*1d20*/  LDC.64 R8, c[0x4][R17] ;  /* 0x0100000011087b82 */ /* 0x0002a20000000a00 */
[----:B------:R-:W3:Y:S01]  /*1d30*/  LDCU.64 UR4, c[0x4][0x10] ;  /* 0x01000200ff0477ac */ /* 0x000ee20008000a00 */
[----:B------:R-:W-:Y:S02]  /*1d40*/  IMAD.MOV.U32 R6, RZ, RZ, R23 ;  /* 0x000000ffff067224 */ /* 0x000fe400078e0017 */
[----:B------:R-:W-:Y:S02]  /*1d50*/  IMAD.MOV.U32 R7, RZ, RZ, R22 ;  /* 0x000000ffff077224 */ /* 0x000fe400078e0016 */
[----:B---3--:R-:W-:Y:S01]  /*1d60*/  IMAD.U32 R4, RZ, RZ, UR4 ;  /* 0x00000004ff047e24 */ /* 0x008fe2000f8e00ff */
[----:B------:R-:W-:Y:S01]  /*1d70*/  MOV R5, UR5 ;  /* 0x0000000500057c02 */ /* 0x000fe20008000f00 */
[----:B0-----:R1:W-:Y:S06]  /*1d80*/  STL [R19], R0 ;  /* 0x0000000013007387 */ /* 0x0013ec0000100800 */
[----:B------:R-:W-:-:S07]  /*1d90*/  LEPC R20, `(.L_x_43) ;  /* 0x000000001014794e */ /* 0x000fce0000000000 */
[----:B-12---:R-:W-:Y:S05]  /*1da0*/  CALL.ABS.NOINC R8 ;  /* 0x0000000008007343 */ /* 0x006fea0003c00000 */
.L_x_43:
[----:B------:R-:W0:Y:S01]  /*1db0*/  LDS R0, [R18+-0x4] ;  /* 0xfffffc0012007984 */ /* 0x000e220000000800 */
[----:B------:R1:W2:Y:S01]  /*1dc0*/  LDC.64 R8, c[0x4][R17] ;  /* 0x0100000011087b82 */ /* 0x0002a20000000a00 */
[----:B------:R-:W3:Y:S01]  /*1dd0*/  LDCU.64 UR4, c[0x4][0x10] ;  /* 0x01000200ff0477ac */ /* 0x000ee20008000a00 */
[----:B------:R-:W-:Y:S01]  /*1de0*/  MOV R6, R23 ;  /* 0x0000001700067202 */ /* 0x000fe20000000f00 */
[----:B------:R-:W-:Y:S02]  /*1df0*/  IMAD.MOV.U32 R7, RZ, RZ, R22 ;  /* 0x000000ffff077224 */ /* 0x000fe400078e0016 */
[----:B---3--:R-:W-:Y:S02]  /*1e00*/  IMAD.U32 R4, RZ, RZ, UR4 ;  /* 0x00000004ff047e24 */ /* 0x008fe4000f8e00ff */
[----:B------:R-:W-:Y:S01]  /*1e10*/  IMAD.U32 R5, RZ, RZ, UR5 ;  /* 0x00000005ff057e24 */ /* 0x000fe2000f8e00ff */
[----:B0-----:R1:W-:Y:S06]  /*1e20*/  STL [R19], R0 ;  /* 0x0000000013007387 */ /* 0x0013ec0000100800 */
[----:B------:R-:W-:-:S07]  /*1e30*/  LEPC R20, `(.L_x_44) ;  /* 0x000000001014794e */ /* 0x000fce0000000000 */
[----:B-12---:R-:W-:Y:S05]  /*1e40*/  CALL.ABS.NOINC R8 ;  /* 0x0000000008007343 */ /* 0x006fea0003c00000 */
.L_x_44:
[----:B------:R-:W0:Y:S01]  /*1e50*/  LDS R0, [R18] ;  /* 0x0000000012007984 */ /* 0x000e220000000800 */
[----:B------:R1:W2:Y:S01]  /*1e60*/  LDC.64 R8, c[0x4][R17] ;  /* 0x0100000011087b82 */ /* 0x0002a20000000a00 */
[----:B------:R-:W3:Y:S01]  /*1e70*/  LDCU.64 UR4, c[0x4][0x10] ;  /* 0x01000200ff0477ac */ /* 0x000ee20008000a00 */
[----:B------:R-:W-:Y:S01]  /*1e80*/  IMAD.MOV.U32 R6, RZ, RZ, R23 ;  /* 0x000000ffff067224 */ /* 0x000fe200078e0017 */
[----:B------:R-:W-:Y:S01]  /*1e90*/  MOV R7, R22 ;  /* 0x0000001600077202 */ /* 0x000fe20000000f00 */
[----:B---3--:R-:W-:Y:S02]  /*1ea0*/  IMAD.U32 R4, RZ, RZ, UR4 ;  /* 0x00000004ff047e24 */ /* 0x008fe4000f8e00ff */
[----:B------:R-:W-:Y:S01]  /*1eb0*/  IMAD.U32 R5, RZ, RZ, UR5 ;  /* 0x00000005ff057e24 */ /* 0x000fe2000f8e00ff */
[----:B0-----:R1:W-:Y:S06]  /*1ec0*/  STL [R19], R0 ;  /* 0x0000000013007387 */ /* 0x0013ec0000100800 */
[----:B------:R-:W-:-:S07]  /*1ed0*/  LEPC R20, `(.L_x_45) ;  /* 0x000000001014794e */ /* 0x000fce0000000000 */
[----:B-12---:R-:W-:Y:S05]  /*1ee0*/  CALL.ABS.NOINC R8 ;  /* 0x0000000008007343 */ /* 0x006fea0003c00000 */
.L_x_45:
[----:B------:R-:W0:Y:S01]  /*1ef0*/  LDS R0, [R18+0x4] ;  /* 0x0000040012007984 */ /* 0x000e220000000800 */
[----:B------:R1:W2:Y:S01]  /*1f00*/  LDC.64 R8, c[0x4][R17] ;  /* 0x0100000011087b82 */ /* 0x0002a20000000a00 */
[----:B------:R-:W3:Y:S01]  /*1f10*/  LDCU.64 UR4, c[0x4][0x10] ;  /* 0x01000200ff0477ac */ /* 0x000ee20008000a00 */
[----:B------:R-:W-:Y:S02]  /*1f20*/  IMAD.MOV.U32 R6, RZ, RZ, R23 ;  /* 0x000000ffff067224 */ /* 0x000fe400078e0017 */
[----:B------:R-:W-:Y:S02]  /*1f30*/  IMAD.MOV.U32 R7, RZ, RZ, R22 ;  /* 0x000000ffff077224 */ /* 0x000fe400078e0016 */
[----:B---3--:R-:W-:Y:S02]  /*1f40*/  IMAD.U32 R4, RZ, RZ, UR4 ;  /* 0x00000004ff047e24 */ /* 0x008fe4000f8e00ff */
[----:B------:R-:W-:Y:S01]  /*1f50*/  IMAD.U32 R5, RZ, RZ, UR5 ;  /* 0x00000005ff057e24 */ /* 0x000fe2000f8e00ff */
[----:B0-----:R1:W-:Y:S06]  /*1f60*/  STL [R19], R0 ;  /* 0x0000000013007387 */ /* 0x0013ec0000100800 */
[----:B------:R-:W-:-:S07]  /*1f70*/  LEPC R20, `(.L_x_46) ;  /* 0x000000001014794e */ /* 0x000fce0000000000 */
[----:B-12---:R-:W-:Y:S05]  /*1f80*/  CALL.ABS.NOINC R8 ;  /* 0x0000000008007343 */ /* 0x006fea0003c00000 */
.L_x_46:
[----:B------:R-:W0:Y:S01]  /*1f90*/  LDS R0, [R18+0x8] ;  /* 0x0000080012007984 */ /* 0x000e220000000800 */
[----:B------:R1:W2:Y:S01]  /*1fa0*/  LDC.64 R8, c[0x4][R17] ;  /* 0x0100000011087b82 */ /* 0x0002a20000000a00 */
[----:B------:R-:W3:Y:S01]  /*1fb0*/  LDCU.64 UR4, c[0x4][0x10] ;  /* 0x01000200ff0477ac */ /* 0x000ee20008000a00 */
[----:B------:R-:W-:Y:S02]  /*1fc0*/  IMAD.MOV.U32 R6, RZ, RZ, R23 ;  /* 0x000000ffff067224 */ /* 0x000fe400078e0017 */
[----:B------:R-:W-:Y:S01]  /*1fd0*/  IMAD.MOV.U32 R7, RZ, RZ, R22 ;  /* 0x000000ffff077224 */ /* 0x000fe200078e0016 */
[----:B---3--:R-:W-:Y:S01]  /*1fe0*/  MOV R4, UR4 ;  /* 0x0000000400047c02 */ /* 0x008fe20008000f00 */
[----:B------:R-:W-:Y:S01]  /*1ff0*/  IMAD.U32 R5, RZ, RZ, UR5 ;  /* 0x00000005ff057e24 */ /* 0x000fe2000f8e00ff */
[----:B0-----:R1:W-:Y:S06]  /*2000*/  STL [R19], R0 ;  /* 0x0000000013007387 */ /* 0x0013ec0000100800 */
[----:B------:R-:W-:-:S07]  /*2010*/  LEPC R20, `(.L_x_47) ;  /* 0x000000001014794e */ /* 0x000fce0000000000 */
[----:B-12---:R-:W-:Y:S05]  /*2020*/  CALL.ABS.NOINC R8 ;  /* 0x0000000008007343 */ /* 0x006fea0003c00000 */
.L_x_47:
[----:B------:R-:W0:Y:S01]  /*2030*/  LDS R0, [R18+0xc] ;  /* 0x00000c0012007984 */ /* 0x000e220000000800 */
        /* <DEDUP_REMOVED lines=9> */
.L_x_48:
[----:B------:R-:W-:Y:S01]  /*20d0*/  ISETP.NE.AND P6, PT, R39, RZ, PT ;  /* 0x000000ff2700720c */ /* 0x000fe20003fc5270 */
[----:B------:R-:W-:-:S12]  /*20e0*/  VIADD R18, R18, 0x20 ;  /* 0x0000002012127836 */ /* 0x000fd80000000000 */
[----:B------:R-:W-:Y:S05]  /*20f0*/  @P6 BRA `(.L_x_49) ;  /* 0xfffffff800a06947 */ /* 0x000fea000383ffff */
[----:B------:R-:W-:Y:S05]  /*2100*/  BSYNC.RECONVERGENT B6 ;  /* 0x0000000000067941 */ /* 0x000fea0003800200 */
.L_x_40:
[----:B------:R-:W-:-:S07]  /*2110*/  IMAD.MOV.U32 R39, RZ, RZ, R30 ;  /* 0x000000ffff277224 */ /* 0x000fce00078e001e */
.L_x_39:
[----:B------:R-:W-:-:S04]  /*2120*/  LOP3.LUT R0, R25, 0x7, RZ, 0xc0, !PT ;  /* 0x0000000719007812 */ /* 0x000fc800078ec0ff */
[----:B------:R-:W-:-:S13]  /*2130*/  ISETP.NE.AND P0, PT, R0, RZ, PT ;  /* 0x000000ff0000720c */ /* 0x000fda0003f05270 */
[----:B------:R-:W-:Y:S05]  /*2140*/  @!P0 BRA `(.L_x_38) ;  /* 0x0000000400708947 */ /* 0x000fea0003800000 */
[----:B------:R-:W-:-:S04]  /*2150*/  IADD3 R0, PT, PT, R0, -0x1, RZ ;  /* 0xffffffff00007810 */ /* 0x000fc80007ffe0ff */
[----:B------:R-:W-:-:S13]  /*2160*/  ISETP.GE.U32.AND P0, PT, R0, 0x3, PT ;  /* 0x000000030000780c */ /* 0x000fda0003f06070 */
[----:B------:R-:W-:Y:S05]  /*2170*/  @!P0 BRA `(.L_x_50) ;  /* 0x0000000000b08947 */ /* 0x000fea0003800000 */
[----:B------:R-:W-:Y:S01]  /*2180*/  IMAD R17, R39, 0x4, R38 ;  /* 0x0000000427117824 */ /* 0x000fe200078e0226 */
[----:B------:R-:W-:Y:S01]  /*2190*/  MOV R8, 0x0 ;  /* 0x0000000000087802 */ /* 0x000fe20000000f00 */
[----:B------:R-:W0:Y:S01]  /*21a0*/  LDCU.64 UR4, c[0x4][0x10] ;  /* 0x01000200ff0477ac */ /* 0x000e220008000a00 */
[----:B------:R-:W-:Y:S01]  /*21b0*/  IMAD.MOV.U32 R6, RZ, RZ, R23 ;  /* 0x000000ffff067224 */ /* 0x000fe200078e0017 */
[----:B------:R-:W-:Y:S01]  /*21c0*/  MOV R7, R22 ;  /* 0x0000001600077202 */ /* 0x000fe20000000f00 */
[----:B------:R-:W1:Y:S02]  /*21d0*/  LDS R0, [R17] ;  /* 0x0000000011007984 */ /* 0x000e640000000800 */
[----:B------:R-:W2:Y:S01]  /*21e0*/  LDC.64 R8, c[0x4][R8] ;  /* 0x0100000008087b82 */ /* 0x000ea20000000a00 */
[----:B0-----:R-:W-:Y:S02]  /*21f0*/  IMAD.U32 R4, RZ, RZ, UR4 ;  /* 0x00000004ff047e24 */ /* 0x001fe4000f8e00ff */
[----:B------:R-:W-:Y:S01]  /*2200*/  IMAD.U32 R5, RZ, RZ, UR5 ;  /* 0x00000005ff057e24 */ /* 0x000fe2000f8e00ff */
[----:B-1----:R0:W-:Y:S06]  /*2210*/  STL [R19], R0 ;  /* 0x0000000013007387 */ /* 0x0021ec0000100800 */
[----:B------:R-:W-:-:S07]  /*2220*/  LEPC R20, `(.L_x_51) ;  /* 0x000000001014794e */ /* 0x000fce0000000000 */
[----:B0-2---:R-:W-:Y:S05]  /*2230*/  CALL.ABS.NOINC R8 ;  /* 0x0000000008007343 */ /* 0x005fea0003c00000 */
.L_x_51:
[----:B------:R-:W0:Y:S01]  /*2240*/  LDS R0, [R17+0x4] ;  /* 0x0000040011007984 */ /* 0x000e220000000800 */
[----:B------:R-:W-:Y:S01]  /*2250*/  MOV R18, 0x0 ;  /* 0x0000000000127802 */ /* 0x000fe20000000f00 */
[----:B------:R-:W1:Y:S01]  /*2260*/  LDCU.64 UR4, c[0x4][0x10] ;  /* 0x01000200ff0477ac */ /* 0x000e620008000a00 */
[----:B------:R-:W-:Y:S02]  /*2270*/  IMAD.MOV.U32 R6, RZ, RZ, R23 ;  /* 0x000000ffff067224 */ /* 0x000fe400078e0017 */
[----:B------:R2:W3:Y:S01]  /*2280*/  LDC.64 R8, c[0x4][R18] ;  /* 0x0100000012087b82 */ /* 0x0004e20000000a00 */
[----:B------:R-:W-:Y:S02]  /*2290*/  IMAD.MOV.U32 R7, RZ, RZ, R22 ;  /* 0x000000ffff077224 */ /* 0x000fe400078e0016 */
[----:B-1----:R-:W-:Y:S02]  /*22a0*/  IMAD.U32 R4, RZ, RZ, UR4 ;  /* 0x00000004ff047e24 */ /* 0x002fe4000f8e00ff */
[----:B------:R-:W-:Y:S01]  /*22b0*/  IMAD.U32 R5, RZ, RZ, UR5 ;  /* 0x00000005ff057e24 */ /* 0x000fe2000f8e00ff */
[----:B0-----:R2:W-:Y:S06]  /*22c0*/  STL [R19], R0 ;  /* 0x0000000013007387 */ /* 0x0015ec0000100800 */
[----:B------:R-:W-:-:S07]  /*22d0*/  LEPC R20, `(.L_x_52) ;  /* 0x000000001014794e */ /* 0x000fce0000000000 */
[----:B--23--:R-:W-:Y:S05]  /*22e0*/  CALL.ABS.NOINC R8 ;  /* 0x0000000008007343 */ /* 0x00cfea0003c00000 */
.L_x_52:
        /* <DEDUP_REMOVED lines=10> */
.L_x_53:
        /* <DEDUP_REMOVED lines=10> */
.L_x_54:
[----:B------:R-:W-:-:S07]  /*2430*/  VIADD R39, R39, 0x4 ;  /* 0x0000000427277836 */ /* 0x000fce0000000000 */
.L_x_50:
[----:B------:R-:W-:-:S04]  /*2440*/  LOP3.LUT R0, R25, 0x3, RZ, 0xc0, !PT ;  /* 0x0000000319007812 */ /* 0x000fc800078ec0ff */
[----:B------:R-:W-:-:S13]  /*2450*/  ISETP.NE.AND P0, PT, R0, RZ, PT ;  /* 0x000000ff0000720c */ /* 0x000fda0003f05270 */
[----:B------:R-:W-:Y:S05]  /*2460*/  @!P0 BRA `(.L_x_38) ;  /* 0x0000000000a88947 */ /* 0x000fea0003800000 */
[----:B------:R-:W-:-:S05]  /*2470*/  VIADD R0, R0, 0xffffffff ;  /* 0xffffffff00007836 */ /* 0x000fca0000000000 */
[----:B------:R-:W-:-:S13]  /*2480*/  ISETP.NE.AND P0, PT, R0, RZ, PT ;  /* 0x000000ff0000720c */ /* 0x000fda0003f05270 */
[----:B------:R-:W-:Y:S05]  /*2490*/  @!P0 BRA `(.L_x_55) ;  /* 0x0000000000608947 */ /* 0x000fea0003800000 */
[----:B------:R-:W-:Y:S01]  /*24a0*/  LEA R17, R39, R38, 0x2 ;  /* 0x0000002627117211 */ /* 0x000fe200078e10ff */
[----:B------:R-:W0:Y:S01]  /*24b0*/  LDCU.64 UR4, c[0x4][0x10] ;  /* 0x01000200ff0477ac */ /* 0x000e220008000a00 */
[----:B------:R-:W-:Y:S01]  /*24c0*/  MOV R8, 0x0 ;  /* 0x0000000000087802 */ /* 0x000fe20000000f00 */
[----:B------:R-:W-:Y:S02]  /*24d0*/  IMAD.MOV.U32 R6, RZ, RZ, R23 ;  /* 0x000000ffff067224 */ /* 0x000fe400078e0017 */
[----:B------:R-:W1:Y:S01]  /*24e0*/  LDS R0, [R17] ;  /* 0x0000000011007984 */ /* 0x000e620000000800 */
[----:B------:R-:W-:Y:S02]  /*24f0*/  IMAD.MOV.U32 R7, RZ, RZ, R22 ;  /* 0x000000ffff077224 */ /* 0x000fe400078e0016 */
[----:B------:R-:W2:Y:S01]  /*2500*/  LDC.64 R8, c[0x4][R8] ;  /* 0x0100000008087b82 */ /* 0x000ea20000000a00 */
[----:B0-----:R-:W-:Y:S02]  /*2510*/  IMAD.U32 R4, RZ, RZ, UR4 ;  /* 0x00000004ff047e24 */ /* 0x001fe4000f8e00ff */
[----:B------:R-:W-:Y:S01]  /*2520*/  IMAD.U32 R5, RZ, RZ, UR5 ;  /* 0x00000005ff057e24 */ /* 0x000fe2000f8e00ff */
[----:B-1----:R0:W-:Y:S06]  /*2530*/  STL [R19], R0 ;  /* 0x0000000013007387 */ /* 0x0021ec0000100800 */
[----:B------:R-:W-:-:S07]  /*2540*/  LEPC R20, `(.L_x_56) ;  /* 0x000000001014794e */ /* 0x000fce0000000000 */
[----:B0-2---:R-:W-:Y:S05]  /*2550*/  CALL.ABS.NOINC R8 ;  /* 0x0000000008007343 */ /* 0x005fea0003c00000 */
.L_x_56:
[----:B------:R-:W0:Y:S01]  /*2560*/  LDS R0, [R17+0x4] ;  /* 0x0000040011007984 */ /* 0x000e220000000800 */
[----:B------:R-:W-:Y:S01]  /*2570*/  MOV R8, 0x0 ;  /* 0x0000000000087802 */ /* 0x000fe20000000f00 */
[----:B------:R-:W1:Y:S01]  /*2580*/  LDCU.64 UR4, c[0x4][0x10] ;  /* 0x01000200ff0477ac */ /* 0x000e620008000a00 */
[----:B------:R-:W-:Y:S02]  /*2590*/  IMAD.MOV.U32 R6, RZ, RZ, R23 ;  /* 0x000000ffff067224 */ /* 0x000fe400078e0017 */
[----:B------:R-:W-:Y:S02]  /*25a0*/  IMAD.MOV.U32 R7, RZ, RZ, R22 ;  /* 0x000000ffff077224 */ /* 0x000fe400078e0016 */
[----:B------:R-:W2:Y:S01]  /*25b0*/  LDC.64 R8, c[0x4][R8] ;  /* 0x0100000008087b82 */ /* 0x000ea20000000a00 */
[----:B-1----:R-:W-:Y:S01]  /*25c0*/  MOV R4, UR4 ;  /* 0x0000000400047c02 */ /* 0x002fe20008000f00 */
[----:B------:R-:W-:Y:S01]  /*25d0*/  IMAD.U32 R5, RZ, RZ, UR5 ;  /* 0x00000005ff057e24 */ /* 0x000fe2000f8e00ff */
[----:B0-----:R0:W-:Y:S06]  /*25e0*/  STL [R19], R0 ;  /* 0x0000000013007387 */ /* 0x0011ec0000100800 */
[----:B------:R-:W-:-:S07]  /*25f0*/  LEPC R20, `(.L_x_57) ;  /* 0x000000001014794e */ /* 0x000fce0000000000 */
[----:B0-2---:R-:W-:Y:S05]  /*2600*/  CALL.ABS.NOINC R8 ;  /* 0x0000000008007343 */ /* 0x005fea0003c00000 */
.L_x_57:
[----:B------:R-:W-:-:S07]  /*2610*/  VIADD R39, R39, 0x2 ;  /* 0x0000000227277836 */ /* 0x000fce0000000000 */
.L_x_55:
[----:B------:R-:W-:-:S04]  /*2620*/  LOP3.LUT R25, R25, 0x1, RZ, 0xc0, !PT ;  /* 0x0000000119197812 */ /* 0x000fc800078ec0ff */
[----:B------:R-:W-:-:S13]  /*2630*/  ISETP.NE.AND P0, PT, R25, RZ, PT ;  /* 0x000000ff1900720c */ /* 0x000fda0003f05270 */
[----:B------:R-:W-:Y:S05]  /*2640*/  @!P0 BRA `(.L_x_38) ;  /* 0x0000000000308947 */ /* 0x000fea0003800000 */
[----:B------:R-:W-:Y:S01]  /*2650*/  LEA R0, R39, R38, 0x2 ;  /* 0x0000002627007211 */ /* 0x000fe200078e10ff */
[----:B------:R-:W0:Y:S01]  /*2660*/  LDCU.64 UR4, c[0x4][0x10] ;  /* 0x01000200ff0477ac */ /* 0x000e220008000a00 */
[----:B------:R-:W-:Y:S01]  /*2670*/  MOV R8, 0x0 ;  /* 0x0000000000087802 */ /* 0x000fe20000000f00 */
[----:B------:R-:W-:Y:S02]  /*2680*/  IMAD.MOV.U32 R6, RZ, RZ, R23 ;  /* 0x000000ffff067224 */ /* 0x000fe400078e0017 */
[----:B------:R-:W-:Y:S01]  /*2690*/  IMAD.MOV.U32 R7, RZ, RZ, R22 ;  /* 0x000000ffff077224 */ /* 0x000fe200078e0016 */
[----:B------:R-:W1:Y:S02]  /*26a0*/  LDS R0, [R0] ;  /* 0x0000000000007984 */ /* 0x000e640000000800 */
[----:B------:R-:W2:Y:S01]  /*26b0*/  LDC.64 R8, c[0x4][R8] ;  /* 0x0100000008087b82 */ /* 0x000ea20000000a00 */
[----:B0-----:R-:W-:Y:S02]  /*26c0*/  IMAD.U32 R4, RZ, RZ, UR4 ;  /* 0x00000004ff047e24 */ /* 0x001fe4000f8e00ff */
[----:B------:R-:W-:Y:S01]  /*26d0*/  IMAD.U32 R5, RZ, RZ, UR5 ;  /* 0x00000005ff057e24 */ /* 0x000fe2000f8e00ff */
[----:B-1----:R0:W-:Y:S06]  /*26e0*/  STL [R19], R0 ;  /* 0x0000000013007387 */ /* 0x0021ec0000100800 */
[----:B------:R-:W-:-:S07]  /*26f0*/  LEPC R20, `(.L_x_38) ;  /* 0x000000001014794e */ /* 0x000fce0000000000 */
[----:B0-2---:R-:W-:Y:S05]  /*2700*/  CALL.ABS.NOINC R8 ;  /* 0x0000000008007343 */ /* 0x005fea0003c00000 */
.L_x_38:
[----:B------:R-:W-:Y:S01]  /*2710*/  MOV R8, 0x0 ;  /* 0x0000000000087802 */ /* 0x000fe20000000f00 */
[----:B------:R-:W0:Y:S01]  /*2720*/  LDCU.64 UR4, c[0x4][0x8] ;  /* 0x01000100ff0477ac */ /* 0x000e220008000a00 */
[----:B------:R-:W-:-:S04]  /*2730*/  CS2R R6, SRZ ;  /* 0x0000000000067805 */ /* 0x000fc8000001ff00 */
[----:B------:R-:W1:Y:S01]  /*2740*/  LDC.64 R8, c[0x4][R8] ;  /* 0x0100000008087b82 */ /* 0x000e620000000a00 */
[----:B0-----:R-:W-:Y:S01]  /*2750*/  MOV R4, UR4 ;  /* 0x0000000400047c02 */ /* 0x001fe20008000f00 */
[----:B------:R-:W-:-:S07]  /*2760*/  IMAD.U32 R5, RZ, RZ, UR5 ;  /* 0x00000005ff057e24 */ /* 0x000fce000f8e00ff */
[----:B------:R-:W-:-:S07]  /*2770*/  LEPC R20, `(.L_x_58) ;  /* 0x000000001014794e */ /* 0x000fce0000000000 */
[----:B-1----:R-:W-:Y:S05]  /*2780*/  CALL.ABS.NOINC R8 ;  /* 0x0000000008007343 */ /* 0x002fea0003c00000 */
.L_x_58:
[----:B------:R-:W-:-:S13]  /*2790*/  ISETP.NE.AND P0, PT, R2, RZ, PT ;  /* 0x000000ff0200720c */ /* 0x000fda0003f05270 */
[----:B------:R-:W-:Y:S05]  /*27a0*/  @P0 BRA `(.L_x_35) ;  /* 0x0000000c007c0947 */ /* 0x000fea0003800000 */
[----:B------:R-:W0:Y:S01]  /*27b0*/  LDC R17, c[0x0][0x388] ;  /* 0x0000e200ff117b82 */ /* 0x000e220000000800 */
[----:B------:R-:W-:Y:S01]  /*27c0*/  MOV R8, 0x0 ;  /* 0x0000000000087802 */ /* 0x000fe20000000f00 */
[----:B------:R-:W1:Y:S01]  /*27d0*/  LDCU.64 UR4, c[0x4][0x18] ;  /* 0x01000300ff0477ac */ /* 0x000e620008000a00 */
[----:B------:R-:W-:-:S05]  /*27e0*/  CS2R R6, SRZ ;  /* 0x0000000000067805 */ /* 0x000fca000001ff00 */
[----:B------:R-:W2:Y:S01]  /*27f0*/  LDC.64 R8, c[0x4][R8] ;  /* 0x0100000008087b82 */ /* 0x000ea20000000a00 */
[----:B-1----:R-:W-:Y:S02]  /*2800*/  IMAD.U32 R4, RZ, RZ, UR4 ;  /* 0x00000004ff047e24 */ /* 0x002fe4000f8e00ff */
[----:B------:R-:W-:Y:S01]  /*2810*/  IMAD.U32 R5, RZ, RZ, UR5 ;  /* 0x00000005ff057e24 */ /* 0x000fe2000f8e00ff */
[----:B0-----:R-:W-:-:S04]  /*2820*/  ISETP.GE.AND P0, PT, R17, 0x1, PT ;  /* 0x000000011100780c */ /* 0x001fc80003f06270 */
[----:B------:R-:W-:-:S09]  /*2830*/  P2R R0, PR, RZ, 0x1 ;  /* 0x00000001ff007803 */ /* 0x000fd20000000000 */
[----:B------:R-:W-:-:S07]  /*2840*/  LEPC R20, `(.L_x_59) ;  /* 0x000000001014794e */ /* 0x000fce0000000000 */
[----:B--2---:R-:W-:Y:S05]  /*2850*/  CALL.ABS.NOINC R8 ;  /* 0x0000000008007343 */ /* 0x004fea0003c00000 */
.L_x_59:
[----:B------:R-:W-:Y:S01]  /*2860*/  MOV R8, 0x0 ;  /* 0x0000000000087802 */ /* 0x000fe20000000f00 */
[----:B------:R-:W0:Y:S01]  /*2870*/  LDCU.64 UR4, c[0x4][0x8] ;  /* 0x01000100ff0477ac */ /* 0x000e220008000a00 */
[----:B------:R-:W-:-:S04]  /*2880*/  CS2R R6, SRZ ;  /* 0x0000000000067805 */ /* 0x000fc8000001ff00 */
[----:B------:R-:W1:Y:S01]  /*2890*/  LDC.64 R8, c[0x4][R8] ;  /* 0x0100000008087b82 */ /* 0x000e620000000a00 */
[----:B0-----:R-:W-:Y:S01]  /*28a0*/  IMAD.U32 R4, RZ, RZ, UR4 ;  /* 0x00000004ff047e24 */ /* 0x001fe2000f8e00ff */
[----:B------:R-:W-:-:S07]  /*28b0*/  MOV R5, UR5 ;  /* 0x0000000500057c02 */ /* 0x000fce0008000f00 */
[----:B------:R-:W-:-:S07]  /*28c0*/  LEPC R20, `(.L_x_60) ;  /* 0x000000001014794e */ /* 0x000fce0000000000 */
[----:B-1----:R-:W-:Y:S05]  /*28d0*/  CALL.ABS.NOINC R8 ;  /* 0x0000000008007343 */ /* 0x002fea0003c00000 */
.L_x_60:
[----:B------:R-:W-:-:S13]  /*28e0*/  ISETP.GE.AND P6, PT, R17, 0x1, PT ;  /* 0x000000011100780c */ /* 0x000fda0003fc6270 */
[----:B------:R-:W-:Y:S05]  /*28f0*/  @!P6 BRA `(.L_x_61) ;  /* 0x0000000c0008e947 */ /* 0x000fea0003800000 */
[----:B------:R-:W0:Y:S01]  /*2900*/  LDC R24, c[0x0][0x388] ;  /* 0x0000e200ff187b82 */ /* 0x000e220000000800 */
[----:B------:R-:W1:Y:S01]  /*2910*/  LDCU UR4, c[0x0][0x2f8] ;  /* 0x00005f00ff0477ac */ /* 0x000e620008000800 */
[----:B------:R-:W-:Y:S02]  /*2920*/  IMAD.MOV.U32 R25, RZ, RZ, RZ ;  /* 0x000000ffff197224 */ /* 0x000fe400078e00ff */
[----:B-1----:R-:W-:Y:S02]  /*2930*/  VIADD R19, R23, -UR4 ;  /* 0x8000000417137c36 */ /* 0x002fe40008000000 */
[----:B0-----:R-:W-:-:S05]  /*2940*/  VIADD R0, R24, 0xffffffff ;  /* 0xffffffff18007836 */ /* 0x001fca0000000000 */
[----:B------:R-:W-:-:S13]  /*2950*/  ISETP.GE.U32.AND P0, PT, R0, 0x7, PT ;  /* 0x000000070000780c */ /* 0x000fda0003f06070 */
[----:B------:R-:W-:Y:S05]  /*2960*/  @!P0 BRA `(.L_x_62) ;  /* 0x0000000400708947 */ /* 0x000fea0003800000 */
[----:B------:R-:W-:Y:S01]  /*2970*/  BSSY.RECONVERGENT B6, `(.L_x_63) ;  /* 0x000005a000067945 */ /* 0x000fe20003800200 */
[----:B------:R-:W-:-:S07]  /*2980*/  IMAD.MOV.U32 R25, RZ, RZ, RZ ;  /* 0x000000ffff197224 */ /* 0x000fce00078e00ff */
.L_x_72:
[C---:B------:R-:W-:Y:S01]  /*2990*/  LEA R18, R25.reuse, R38, 0x2 ;  /* 0x0000002619127211 */ /* 0x040fe200078e10ff */
[----:B------:R-:W0:Y:S01]  /*29a0*/  LDCU.64 UR4, c[0x4][0x10] ;  /* 0x01000200ff0477ac */ /* 0x000e220008000a00 */
[----:B------:R-:W-:Y:S01]  /*29b0*/  MOV R8, 0x0 ;  /* 0x0000000000087802 */ /* 0x000fe20000000f00 */
[----:B------:R-:W-:Y:S01]  /*29c0*/  VIADD R25, R25, 0x8 ;  /* 0x0000000819197836 */ /* 0x000fe20000000000 */
[----:B------:R-:W-:Y:S01]  /*29d0*/  MOV R7, R22 ;  /* 0x0000001600077202 */ /* 0x000fe20000000f00 */
[----:B------:R-:W1:Y:S01]  /*29e0*/  LDS R0, [R18] ;  /* 0x0000000012007984 */ /* 0x000e620000000800 */
[----:B------:R-:W-:Y:S02]  /*29f0*/  IMAD.MOV.U32 R6, RZ, RZ, R23 ;  /* 0x000000ffff067224 */ /* 0x000fe400078e0017 */
[----:B------:R-:W2:Y:S01]  /*2a00*/  LDC.64 R8, c[0x4][R8] ;  /* 0x0100000008087b82 */ /* 0x000ea20000000a00 */
[----:B------:R-:W-:-:S04]  /*2a10*/  ISETP.NE.AND P0, PT, R25, R30, PT ;  /* 0x0000001e1900720c */ /* 0x000fc80003f05270 */
[----:B------:R-:W-:Y:S01]  /*2a20*/  P2R R39, PR, RZ, 0x1 ;  /* 0x00000001ff277803 */ /* 0x000fe20000000000 */
[----:B0-----:R-:W-:Y:S02]  /*2a30*/  IMAD.U32 R4, RZ, RZ, UR4 ;  /* 0x00000004ff047e24 */ /* 0x001fe4000f8e00ff */
[----:B------:R-:W-:Y:S01]  /*2a40*/  IMAD.U32 R5, RZ, RZ, UR5 ;  /* 0x00000005ff057e24 */ /* 0x000fe2000f8e00ff */
[----:B-1----:R0:W-:Y:S06]  /*2a50*/  STL [R19], R0 ;  /* 0x0000000013007387 */ /* 0x0021ec0000100800 */
[----:B------:R-:W-:-:S07]  /*2a60*/  LEPC R20, `(.L_x_64) ;  /* 0x000000001014794e */ /* 0x000fce0000000000 */
[----:B0-2---:R-:W-:Y:S05]  /*2a70*/  CALL.ABS.NOINC R8 ;  /* 0x0000000008007343 */ /* 0x005fea0003c00000 */
.L_x_64:
        /* <DEDUP_REMOVED lines=11> */
.L_x_65:
        /* <DEDUP_REMOVED lines=10> */
.L_x_66:
        /* <DEDUP_REMOVED lines=10> */
.L_x_67:
[----:B------:R-:W0:Y:S01]  /*2c70*/  LDS R0, [R18+0x10] ;  /* 0x0000100012007984 */ /* 0x000e220000000800 */
        /* <DEDUP_REMOVED lines=9> */
.L_x_68:
[----:B------:R-:W0:Y:S01]  /*2d10*/  LDS R0, [R18+0x14] ;  /* 0x0000140012007984 */ /* 0x000e220000000800 */
        /* <DEDUP_REMOVED lines=9> */
.L_x_69:
        /* <DEDUP_REMOVED lines=10> */
.L_x_70:
        /* <DEDUP_REMOVED lines=10> */
.L_x_71:
[----:B------:R-:W-:-:S13]  /*2ef0*/  ISETP.NE.AND P6, PT, R39, RZ, PT ;  /* 0x000000ff2700720c */ /* 0x000fda0003fc5270 */
[----:B------:R-:W-:Y:S05]  /*2f00*/  @P6 BRA `(.L_x_72) ;  /* 0xfffffff800a06947 */ /* 0x000fea000383ffff */
[----:B------:R-:W-:Y:S05]  /*2f10*/  BSYNC.RECONVERGENT B6 ;  /* 0x0000000000067941 */ /* 0x000fea0003800200 */
.L_x_63:
[----:B------:R-:W-:-:S07]  /*2f20*/  IMAD.MOV.U32 R25, RZ, RZ, R30 ;  /* 0x000000ffff197224 */ /* 0x000fce00078e001e */
.L_x_62:
        /* <DEDUP_REMOVED lines=18> */
.L_x_74:
        /* <DEDUP_REMOVED lines=11> */
.L_x_75:
        /* <DEDUP_REMOVED lines=10> */
.L_x_76:
        /* <DEDUP_REMOVED lines=10> */
.L_x_77:
[----:B------:R-:W-:-:S07]  /*3240*/  VIADD R25, R25, 0x4 ;  /* 0x0000000419197836 */ /* 0x000fce0000000000 */
.L_x_73:
        /* <DEDUP_REMOVED lines=18> */
.L_x_79:
        /* <DEDUP_REMOVED lines=11> */
.L_x_80:
[----:B------:R-:W-:-:S07]  /*3420*/  VIADD R25, R25, 0x2 ;  /* 0x0000000219197836 */ /* 0x000fce0000000000 */
.L_x_78:
        /* <DEDUP_REMOVED lines=15> */
.L_x_61:
        /* <DEDUP_REMOVED lines=8> */
.L_x_35:
[----:B------:R-:W-:Y:S05]  /*35a0*/  BSYNC.RECONVERGENT B7 ;  /* 0x0000000000077941 */ /* 0x000fea0003800200 */
.L_x_34:
[----:B------:R-:W2:Y:S01]  /*35b0*/  LDCU UR4, c[0x0][0x388] ;  /* 0x00007100ff0477ac */ /* 0x000ea20008000800 */
[----:B------:R-:W-:Y:S01]  /*35c0*/  BSSY B7, `(.L_x_81) ;  /* 0x00000ef000077945 */ /* 0x000fe20003800000 */
[----:B--2---:R-:W-:-:S13]  /*35d0*/  ISETP.GE.AND P0, PT, R2, UR4, PT ;  /* 0x0000000402007c0c */ /* 0x004fda000bf06270 */
[----:B------:R-:W-:Y:S05]  /*35e0*/  @P0 BRA `(.L_x_82) ;  /* 0x0000000c00b00947 */ /* 0x000fea0003800000 */
[----:B------:R-:W-:Y:S01]  /*35f0*/  VIADD R18, R29, 0x1 ;  /* 0x000000011d127836 */ /* 0x000fe20000000000 */
[----:B------:R-:W-:Y:S01]  /*3600*/  BSSY.RECONVERGENT B6, `(.L_x_83) ;  /* 0x000006b000067945 */ /* 0x000fe20003800200 */
[----:B------:R-:W-:-:S03]  /*3610*/  IMAD.MOV.U32 R24, RZ, RZ, R2 ;  /* 0x000000ffff187224 */ /* 0x000fc600078e0002 */
[----:B------:R-:W-:-:S04]  /*3620*/  LOP3.LUT R18, R18, 0x3, RZ, 0xc0, !PT ;  /* 0x0000000312127812 */ /* 0x000fc800078ec0ff */
[----:B------:R-:W-:-:S13]  /*3630*/  ISETP.NE.AND P0, PT, R18, RZ, PT ;  /* 0x000000ff1200720c */ /* 0x000fda0003f05270 */
[----:B------:R-:W-:Y:S05]  /*3640*/  @!P0 BRA `(.L_x_84) ;  /* 0x0000000400988947 */ /* 0x000fea0003800000 */
[----:B------:R-:W-:Y:S01]  /*3650*/  IMAD R42, R2, 0x4, R38 ;  /* 0x00000004022a7824 */ /* 0x000fe200078e0226 */
[----:B-1----:R-:W-:Y:S01]  /*3660*/  MOV R8, 0x0 ;  /* 0x0000000000087802 */ /* 0x002fe20000000f00 */
[----:B------:R-:W1:Y:S01]  /*3670*/  LDCU.64 UR4, c[0x4][0x20] ;  /* 0x01000400ff0477ac */ /* 0x000e620008000a00 */
[----:B------:R-:W-:Y:S02]  /*3680*/  IADD3 R6, P0, PT, R23, 0x8, RZ ;  /* 0x0000000817067810 */ /* 0x000fe40007f1e0ff */
[----:B0-----:R-:W0:Y:S01]  /*3690*/  LDS R3, [R42] ;  /* 0x000000002a037984 */ /* 0x001e220000000800 */
[----:B------:R-:W-:Y:S01]  /*36a0*/  ISETP.NE.AND P1, PT, R18, 0x1, PT ;  /* 0x000000011200780c */ /* 0x000fe20003f25270 */
[----:B------:R-:W2:Y:S01]  /*36b0*/  LDC.64 R8, c[0x4][R8] ;  /* 0x0100000008087b82 */ /* 0x000ea20000000a00 */
[----:B------:R-:W-:Y:S02]  /*36c0*/  IMAD.X R7, RZ, RZ, R22, P0 ;  /* 0x000000ffff077224 */ /* 0x000fe400000e0616 */
[----:B------:R-:W-:-:S02]  /*36d0*/  P2R R0, PR, RZ, 0x2 ;  /* 0x00000002ff007803 */ /* 0x000fc40000000000 */
[----:B-1----:R-:W-:Y:S01]  /*36e0*/  MOV R4, UR4 ;  /* 0x0000000400047c02 */ /* 0x002fe20008000f00 */
[----:B------:R-:W-:Y:S01]  /*36f0*/  IMAD.U32 R5, RZ, RZ, UR5 ;  /* 0x00000005ff057e24 */ /* 0x000fe2000f8e00ff */
[----:B0-----:R0:W-:Y:S06]  /*3700*/  STL.64 [R1+0x8], R2 ;  /* 0x0000080201007387 */ /* 0x0011ec0000100a00 */
[----:B------:R-:W-:-:S07]  /*3710*/  LEPC R20, `(.L_x_85) ;  /* 0x000000001014794e */ /* 0x000fce0000000000 */
[----:B0-2---:R-:W-:Y:S05]  /*3720*/  CALL.ABS.NOINC R8 ;  /* 0x0000000008007343 */ /* 0x005fea0003c00000 */
.L_x_85:
[----:B------:R-:W0:Y:S01]  /*3730*/  LDS R3, [R42] ;  /* 0x000000002a037984 */ /* 0x000e220000000800 */
[----:B------:R-:W-:Y:S01]  /*3740*/  MOV R41, 0x0 ;  /* 0x0000000000297802 */ /* 0x000fe20000000f00 */
[----:B------:R-:W1:Y:S01]  /*3750*/  LDCU.64 UR4, c[0x4][0x20] ;  /* 0x01000400ff0477ac */ /* 0x000e620008000a00 */
[----:B------:R-:W-:Y:S02]  /*3760*/  IADD3 R39, P0, PT, R23, 0x8, RZ ;  /* 0x0000000817277810 */ /* 0x000fe40007f1e0ff */
[----:B------:R2:W3:Y:S03]  /*3770*/  LDC.64 R8, c[0x4][R41] ;  /* 0x0100000029087b82 */ /* 0x0004e60000000a00 */
[----:B------:R-:W-:Y:S02]  /*3780*/  IMAD.X R25, RZ, RZ, R22, P0 ;  /* 0x000000ffff197224 */ /* 0x000fe400000e0616 */
[----:B------:R-:W-:-:S02]  /*3790*/  IMAD.MOV.U32 R6, RZ, RZ, R39 ;  /* 0x000000ffff067224 */ /* 0x000fc400078e0027 */
[----:B------:R-:W-:Y:S02]  /*37a0*/  IMAD.MOV.U32 R7, RZ, RZ, R25 ;  /* 0x000000ffff077224 */ /* 0x000fe400078e0019 */
[----:B-1----:R-:W-:Y:S01]  /*37b0*/  IMAD.U32 R4, RZ, RZ, UR4 ;  /* 0x00000004ff047e24 */ /* 0x002fe2000f8e00ff */
[----:B------:R-:W-:Y:S02]  /*37c0*/  MOV R5, UR5 ;  /* 0x0000000500057c02 */ /* 0x000fe40008000f00 */
[----:B0-----:R-:W-:Y:S01]  /*37d0*/  SHF.R.S32.HI R40, RZ, R32, R3 ;  /* 0x00000020ff287219 */ /* 0x001fe20000011403 */
[----:B------:R2:W-:Y:S03]  /*37e0*/  STL.64 [R1+0x8], R2 ;  /* 0x0000080201007387 */ /* 0x0005e60000100a00 */
[----:B------:R-:W-:-:S05]  /*37f0*/  LOP3.LUT R40, R40, R35, RZ, 0x30, !PT ;  /* 0x0000002328287212 */ /* 0x000fca00078e30ff */
[----:B------:R2:W-:Y:S02]  /*3800*/  STL [R1+0x10], R40 ;  /* 0x0000102801007387 */ /* 0x0005e40000100800 */
[----:B------:R-:W-:-:S07]  /*3810*/  LEPC R20, `(.L_x_86) ;  /* 0x000000001014794e */ /* 0x000fce0000000000 */
[----:B--23--:R-:W-:Y:S05]  /*3820*/  CALL.ABS.NOINC R8 ;  /* 0x0000000008007343 */ /* 0x00cfea0003c00000 */
.L_x_86:
[----:B------:R-:W0:Y:S01]  /*3830*/  S2R R0, SR_CgaCtaId ;  /* 0x0000000000007919 */ /* 0x000e220000008800 */
[----:B------:R-:W-:Y:S01]  /*3840*/  MOV R19, 0x400 ;  /* 0x0000040000137802 */ /* 0x000fe20000000f00 */
[----:B------:R-:W-:Y:S01]  /*3850*/  IMAD.MOV.U32 R24, RZ, RZ, R16 ;  /* 0x000000ffff187224 */ /* 0x000fe200078e0010 */
[----:B------:R-:W-:Y:S02]  /*3860*/  ISETP.NE.AND P6, PT, R18, 0x1, PT ;  /* 0x000000011200780c */ /* 0x000fe40003fc5270 */
[----:B0-----:R-:W-:-:S05]  /*3870*/  LEA R19, R0, R19, 0x18 ;  /* 0x0000001300137211 */ /* 0x001fca00078ec0ff */
[----:B------:R-:W-:-:S05]  /*3880*/  IMAD R0, R40, 0x4, R19 ;  /* 0x0000000428007824 */ /* 0x000fca00078e0213 */
[----:B------:R2:W-:Y:S01]  /*3890*/  ATOMS.POPC.INC.32 RZ, [R0+URZ] ;  /* 0x0000000000ff7f8c */ /* 0x0005e2000d8000ff */
[----:B------:R-:W-:Y:S05]  /*38a0*/  @!P6 BRA `(.L_x_84) ;  /* 0x000000040000e947 */ /* 0x000fea0003800000 */
[----:B------:R-:W-:Y:S01]  /*38b0*/  LEA R42, R33, R42, 0x2 ;  /* 0x0000002a212a7211 */ /* 0x000fe200078e10ff */
[----:B------:R-:W-:Y:S01]  /*38c0*/  STL [R1+0x10], R40 ;  /* 0x0000102801007387 */ /* 0x000fe20000100800 */
[----:B------:R0:W1:Y:S01]  /*38d0*/  LDC.64 R8, c[0x4][R41] ;  /* 0x0100000029087b82 */ /* 0x0000620000000a00 */
[----:B------:R-:W3:Y:S01]  /*38e0*/  LDCU.64 UR4, c[0x4][0x20] ;  /* 0x01000400ff0477ac */ /* 0x000ee20008000a00 */
[----:B------:R-:W-:Y:S01]  /*38f0*/  ISETP.NE.AND P0, PT, R18, 0x2, PT ;  /* 0x000000021200780c */ /* 0x000fe20003f05270 */
[----:B------:R-:W4:Y:S01]  /*3900*/  LDS R17, [R42] ;  /* 0x000000002a117984 */ /* 0x000f220000000800 */
[----:B------:R-:W-:Y:S02]  /*3910*/  IMAD.MOV.U32 R6, RZ, RZ, R39 ;  /* 0x000000ffff067224 */ /* 0x000fe400078e0027 */
[----:B--2---:R-:W-:Y:S01]  /*3920*/  P2R R0, PR, RZ, 0x1 ;  /* 0x00000001ff007803 */ /* 0x004fe20000000000 */
[----:B------:R-:W-:Y:S02]  /*3930*/  IMAD.MOV.U32 R7, RZ, RZ, R25 ;  /* 0x000000ffff077224 */ /* 0x000fe400078e0019 */
[----:B---3--:R-:W-:-:S02]  /*3940*/  IMAD.U32 R4, RZ, RZ, UR4 ;  /* 0x00000004ff047e24 */ /* 0x008fc4000f8e00ff */
[----:B------:R-:W-:Y:S01]  /*3950*/  IMAD.U32 R5, RZ, RZ, UR5 ;  /* 0x00000005ff057e24 */ /* 0x000fe2000f8e00ff */
[----:B----4-:R0:W-:Y:S06]  /*3960*/  STL.64 [R1+0x8], R16 ;  /* 0x0000081001007387 */ /* 0x0101ec0000100a00 */
[----:B------:R-:W-:-:S07]  /*3970*/  LEPC R20, `(.L_x_87) ;  /* 0x000000001014794e */ /* 0x000fce0000000000 */
[----:B01----:R-:W-:Y:S05]  /*3980*/  CALL.ABS.NOINC R8 ;  /* 0x0000000008007343 */ /* 0x003fea0003c00000 */
.L_x_87:
[----:B------:R-:W0:Y:S01]  /*3990*/  LDS R17, [R42] ;  /* 0x000000002a117984 */ /* 0x000e220000000800 */
[----:B------:R1:W2:Y:S01]  /*39a0*/  LDC.64 R8, c[0x4][R41] ;  /* 0x0100000029087b82 */ /* 0x0002a20000000a00 */
[----:B------:R-:W3:Y:S01]  /*39b0*/  LDCU.64 UR4, c[0x4][0x20] ;  /* 0x01000400ff0477ac */ /* 0x000ee20008000a00 */
[----:B------:R-:W-:Y:S02]  /*39c0*/  IMAD.MOV.U32 R6, RZ, RZ, R39 ;  /* 0x000000ffff067224 */ /* 0x000fe400078e0027 */
[----:B------:R-:W-:Y:S01]  /*39d0*/  IMAD.MOV.U32 R7, RZ, RZ, R25 ;  /* 0x000000ffff077224 */ /* 0x000fe200078e0019 */
[----:B---3--:R-:W-:Y:S01]  /*39e0*/  MOV R4, UR4 ;  /* 0x0000000400047c02 */ /* 0x008fe20008000f00 */
[----:B------:R-:W-:Y:S01]  /*39f0*/  IMAD.U32 R5, RZ, RZ, UR5 ;  /* 0x00000005ff057e24 */ /* 0x000fe2000f8e00ff */
[----:B0-----:R-:W-:Y:S01]  /*3a00*/  SHF.R.S32.HI R40, RZ, R32, R17 ;  /* 0x00000020ff287219 */ /* 0x001fe20000011411 */
[----:B------:R1:W-:Y:S03]  /*3a10*/  STL.64 [R1+0x8], R16 ;  /* 0x0000081001007387 */ /* 0x0003e60000100a00 */
[----:B------:R-:W-:-:S05]  /*3a20*/  LOP3.LUT R40, R40, R35, RZ, 0x30, !PT ;  /* 0x0000002328287212 */ /* 0x000fca00078e30ff */
[----:B--2---:R1:W-:Y:S02]  /*3a30*/  STL [R1+0x10], R40 ;  /* 0x0000102801007387 */ /* 0x0043e40000100800 */
[----:B------:R-:W-:-:S07]  /*3a40*/  LEPC R20, `(.L_x_88) ;  /* 0x000000001014794e */ /* 0x000fce0000000000 */
[----:B-1----:R-:W-:Y:S05]  /*3a50*/  CALL.ABS.NOINC R8 ;  /* 0x0000000008007343 */ /* 0x002fea0003c00000 */
.L_x_88:
[----:B------:R-:W-:Y:S01]  /*3a60*/  ISETP.NE.AND P6, PT, R18, 0x2, PT ;  /* 0x000000021200780c */ /* 0x000fe20003fc5270 */
[----:B------:R-:W-:Y:S01]  /*3a70*/  IMAD R19, R40, 0x4, R19 ;  /* 0x0000000428137824 */ /* 0x000fe200078e0213 */
[----:B------:R-:W-:-:S04]  /*3a80*/  IADD3 R18, PT, PT, R16, R33, RZ ;  /* 0x0000002110127210 */ /* 0x000fc80007ffe0ff */
[----:B------:R3:W-:Y:S01]  /*3a90*/  ATOMS.POPC.INC.32 RZ, [R19+URZ] ;  /* 0x0000000013ff7f8c */ /* 0x0007e2000d8000ff */
[----:B------:R-:W-:-:S06]  /*3aa0*/  IMAD.MOV.U32 R24, RZ, RZ, R18 ;  /* 0x000000ffff187224 */ /* 0x000fcc00078e0012 */
[----:B------:R-:W-:Y:S05]  /*3ab0*/  @!P6 BRA `(.L_x_84) ;  /* 0x00000000007ce947 */ /* 0x000fea0003800000 */
[----:B------:R-:W-:Y:S01]  /*3ac0*/  IMAD R42, R33, 0x4, R42 ;  /* 0x00000004212a7824 */ /* 0x000fe200078e022a */
[----:B------:R-:W-:Y:S01]  /*3ad0*/  STL [R1+0x10], R40 ;  /* 0x0000102801007387 */ /* 0x000fe20000100800 */
[----:B------:R0:W1:Y:S01]  /*3ae0*/  LDC.64 R8, c[0x4][R41] ;  /* 0x0100000029087b82 */ /* 0x0000620000000a00 */
[----:B------:R-:W2:Y:S01]  /*3af0*/  LDCU.64 UR4, c[0x4][0x20] ;  /* 0x01000400ff0477ac */ /* 0x000ea20008000a00 */
[----:B------:R-:W-:Y:S01]  /*3b00*/  MOV R6, R39 ;  /* 0x0000002700067202 */ /* 0x000fe20000000f00 */
[----:B---3--:R-:W3:Y:S01]  /*3b10*/  LDS R19, [R42] ;  /* 0x000000002a137984 */ /* 0x008ee20000000800 */
[----:B------:R-:W-:Y:S02]  /*3b20*/  IMAD.MOV.U32 R7, RZ, RZ, R25 ;  /* 0x000000ffff077224 */ /* 0x000fe400078e0019 */
[----:B------:R-:W-:Y:S02]  /*3b30*/  IMAD.IADD R24, R18, 0x1, R33 ;  /* 0x0000000112187824 */ /* 0x000fe400078e0221 */
[----:B--2---:R-:W-:-:S02]  /*3b40*/  IMAD.U32 R4, RZ, RZ, UR4 ;  /* 0x00000004ff047e24 */ /* 0x004fc4000f8e00ff */
[----:B------:R-:W-:Y:S01]  /*3b50*/  IMAD.U32 R5, RZ, RZ, UR5 ;  /* 0x00000005ff057e24 */ /* 0x000fe2000f8e00ff */
[----:B---3--:R0:W-:Y:S06]  /*3b60*/  STL.64 [R1+0x8], R18 ;  /* 0x0000081201007387 */ /* 0x0081ec0000100a00 */
[----:B------:R-:W-:-:S07]  /*3b70*/  LEPC R20, `(.L_x_89) ;  /* 0x000000001014794e */ /* 0x000fce0000000000 */
[----:B01----:R-:W-:Y:S05]  /*3b80*/  CALL.ABS.NOINC R8 ;  /* 0x0000000008007343 */ /* 0x003fea0003c00000 */
.L_x_89:
[----:B------:R-:W0:Y:S01]  /*3b90*/  LDS R19, [R42] ;  /* 0x000000002a137984 */ /* 0x000e220000000800 */
[----:B------:R1:W2:Y:S01]  /*3ba0*/  LDC.64 R8, c[0x4][R41] ;  /* 0x0100000029087b82 */ /* 0x0002a20000000a00 */
[----:B------:R-:W3:Y:S01]  /*3bb0*/  LDCU.64 UR4, c[0x4][0x20] ;  /* 0x01000400ff0477ac */ /* 0x000ee20008000a00 */
[----:B------:R-:W-:Y:S01]  /*3bc0*/  MOV R6, R39 ;  /* 0x0000002700067202 */ /* 0x000fe20000000f00 */
[----:B------:R-:W-:Y:S02]  /*3bd0*/  IMAD.MOV.U32 R7, RZ, RZ, R25 ;  /* 0x000000ffff077224 */ /* 0x000fe400078e0019 */
[----:B---3--:R-:W-:Y:S02]  /*3be0*/  IMAD.U32 R4, RZ, RZ, UR4 ;  /* 0x00000004ff047e24 */ /* 0x008fe4000f8e00ff */
[----:B------:R-:W-:Y:S01]  /*3bf0*/  IMAD.U32 R5, RZ, RZ, UR5 ;  /* 0x00000005ff057e24 */ /* 0x000fe2000f8e00ff */
[----:B0-----:R-:W-:Y:S01]  /*3c00*/  SHF.R.S32.HI R40, RZ, R32, R19 ;  /* 0x00000020ff287219 */ /* 0x001fe20000011413 */
[----:B------:R1:W-:Y:S03]  /*3c10*/  STL.64 [R1+0x8], R18 ;  /* 0x0000081201007387 */ /* 0x0003e60000100a00 */
[----:B------:R-:W-:-:S05]  /*3c20*/  LOP3.LUT R40, R40, R35, RZ, 0x30, !PT ;  /* 0x0000002328287212 */ /* 0x000fca00078e30ff */
[----:B--2---:R1:W-:Y:S02]  /*3c30*/  STL [R1+0x10], R40 ;  /* 0x0000102801007387 */ /* 0x0043e40000100800 */
[----:B------:R-:W-:-:S07]  /*3c40*/  LEPC R20, `(.L_x_90) ;  /* 0x000000001014794e */ /* 0x000fce0000000000 */
[----:B-1----:R-:W-:Y:S05]  /*3c50*/  CALL.ABS.NOINC R8 ;  /* 0x0000000008007343 */ /* 0x002fea0003c00000 */
.L_x_90:
[----:B------:R-:W0:Y:S01]  /*3c60*/  S2UR UR5, SR_CgaCtaId ;  /* 0x00000000000579c3 */ /* 0x000e220000008800 */
[----:B------:R-:W-:Y:S02]  /*3c70*/  UMOV UR4, 0x400 ;  /* 0x0000040000047882 */ /* 0x000fe40000000000 */
[----:B0-----:R-:W-:-:S06]  /*3c80*/  ULEA UR4, UR5, UR4, 0x18 ;  /* 0x0000000405047291 */ /* 0x001fcc000f8ec0ff */
[----:B------:R-:W-:-:S05]  /*3c90*/  LEA R0, R40, UR4, 0x2 ;  /* 0x0000000428007c11 */ /* 0x000fca000f8e10ff */
[----:B------:R4:W-:Y:S02]  /*3ca0*/  ATOMS.POPC.INC.32 RZ, [R0+URZ] ;  /* 0x0000000000ff7f8c */ /* 0x0009e4000d8000ff */
.L_x_84:
[----:B------:R-:W-:Y:S05]  /*3cb0*/  BSYNC.RECONVERGENT B6 ;  /* 0x0000000000067941 */ /* 0x000fea0003800200 */
.L_x_83:
[----:B------:R-:W-:-:S13]  /*3cc0*/  ISETP.GE.U32.AND P0, PT, R29, 0x3, PT ;  /* 0x000000031d00780c */ /* 0x000fda0003f06070 */
[----:B------:R-:W-:Y:S05]  /*3cd0*/  @!P0 BRA `(.L_x_82) ;  /* 0x0000000400f48947 */ /* 0x000fea0003800000 */
.L_x_99:
[----:B------:R-:W-:Y:S01]  /*3ce0*/  IMAD R25, R24, 0x4, R38 ;  /* 0x0000000418197824 */ /* 0x000fe200078e0226 */
[----:B-1----:R-:W-:Y:S01]  /*3cf0*/  MOV R8, 0x0 ;  /* 0x0000000000087802 */ /* 0x002fe20000000f00 */
[----:B------:R-:W-:Y:S01]  /*3d00*/  STL [R1+0x10], R40 ;  /* 0x0000102801007387 */ /* 0x000fe20000100800 */
[----:B------:R-:W-:Y:S05]  /*3d10*/  YIELD ;  /* 0x0000000000007946 */ /* 0x000fea0003800000 */
[----:B------:R-:W1:Y:S01]  /*3d20*/  LDS R25, [R25] ;  /* 0x0000000019197984 */ /* 0x000e620000000800 */
[----:B------:R-:W2:Y:S01]  /*3d30*/  LDC.64 R8, c[0x4][R8] ;  /* 0x0100000008087b82 */ /* 0x000ea20000000a00 */
[----:B------:R-:W0:Y:S01]  /*3d40*/  LDCU.64 UR4, c[0x4][0x20] ;  /* 0x01000400ff0477ac */ /* 0x000e220008000a00 */
[----:B------:R-:W-:-:S05]  /*3d50*/  IADD3 R6, P0, PT, R23, 0x8, RZ ;  /* 0x0000000817067810 */ /* 0x000fca0007f1e0ff */
[----:B------:R-:W-:-:S04]  /*3d60*/  IMAD.X R41, RZ, RZ, R22, P0 ;  /* 0x000000ffff297224 */ /* 0x000fc800000e0616 */
[----:B------:R-:W-:Y:S02]  /*3d70*/  IMAD.MOV.U32 R7, RZ, RZ, R41 ;  /* 0x000000ffff077224 */ /* 0x000fe400078e0029 */
[----:B0-----:R-:W-:Y:S01]  /*3d80*/  IMAD.U32 R4, RZ, RZ, UR4 ;  /* 0x00000004ff047e24 */ /* 0x001fe2000f8e00ff */
[----:B------:R-:W-:Y:S01]  /*3d90*/  MOV R5, UR5 ;  /* 0x0000000500057c02 */ /* 0x000fe20008000f00 */
[----:B-1----:R0:W-:Y:S06]  /*3da0*/  STL.64 [R1+0x8], R24 ;  /* 0x0000081801007387 */ /* 0x0021ec0000100a00 */
[----:B------:R-:W-:-:S07]  /*3db0*/  LEPC R20, `(.L_x_91) ;  /* 0x000000001014794e */ /* 0x000fce0000000000 */
[----:B0-234-:R-:W-:Y:S05]  /*3dc0*/  CALL.ABS.NOINC R8 ;  /* 0x0000000008007343 */ /* 0x01dfea0003c00000 */
.L_x_91:
[----:B------:R-:W-:Y:S01]  /*3dd0*/  IMAD R40, R24, 0x4, R38 ;  /* 0x0000000418287824 */ /* 0x000fe200078e0226 */
[----:B------:R-:W-:Y:S01]  /*3de0*/  MOV R25, 0x0 ;  /* 0x0000000000197802 */ /* 0x000fe20000000f00 */
[----:B------:R-:W-:Y:S01]  /*3df0*/  IMAD.MOV.U32 R10, RZ, RZ, R24 ;  /* 0x000000ffff0a7224 */ /* 0x000fe200078e0018 */
[----:B------:R-:W0:Y:S01]  /*3e00*/  LDCU.64 UR4, c[0x4][0x20] ;  /* 0x01000400ff0477ac */ /* 0x000e220008000a00 */
[----:B------:R-:W-:Y:S01]  /*3e10*/  VIADD R17, R23, 0x8 ;  /* 0x0000000817117836 */ /* 0x000fe20000000000 */
[----:B------:R-:W1:Y:S01]  /*3e20*/  LDS R11, [R40] ;  /* 0x00000000280b7984 */ /* 0x000e620000000800 */
[----:B------:R2:W3:Y:S01]  /*3e30*/  LDC.64 R8, c[0x4][R25] ;  /* 0x0100000019087b82 */ /* 0x0004e20000000a00 */
[----:B------:R-:W-:Y:S02]  /*3e40*/  IMAD.MOV.U32 R7, RZ, RZ, R41 ;  /* 0x000000ffff077224 */ /* 0x000fe400078e0029 */
[----:B------:R-:W-:Y:S01]  /*3e50*/  IMAD.MOV.U32 R6, RZ, RZ, R17 ;  /* 0x000000ffff067224 */ /* 0x000fe200078e0011 */
[----:B0-----:R-:W-:Y:S01]  /*3e60*/  MOV R4, UR4 ;  /* 0x0000000400047c02 */ /* 0x001fe20008000f00 */
[----:B------:R-:W-:Y:S01]  /*3e70*/  IMAD.U32 R5, RZ, RZ, UR5 ;  /* 0x00000005ff057e24 */ /* 0x000fe2000f8e00ff */
[----:B-1----:R-:W-:Y:S01]  /*3e80*/  SHF.R.S32.HI R42, RZ, R32, R11 ;  /* 0x00000020ff2a7219 */ /* 0x002fe2000001140b */
[----:B------:R2:W-:Y:S03]  /*3e90*/  STL.64 [R1+0x8], R10 ;  /* 0x0000080a01007387 */ /* 0x0005e60000100a00 */
[----:B------:R-:W-:-:S05]  /*3ea0*/  LOP3.LUT R42, R42, R35, RZ, 0x30, !PT ;  /* 0x000000232a2a7212 */ /* 0x000fca00078e30ff */
[----:B---3--:R2:W-:Y:S02]  /*3eb0*/  STL [R1+0x10], R42 ;  /* 0x0000102a01007387 */ /* 0x0085e40000100800 */
[----:B------:R-:W-:-:S07]  /*3ec0*/  LEPC R20, `(.L_x_92) ;  /* 0x000000001014794e */ /* 0x000fce0000000000 */
[----:B--2---:R-:W-:Y:S05]  /*3ed0*/  CALL.ABS.NOINC R8 ;  /* 0x0000000008007343 */ /* 0x004fea0003c00000 */
.L_x_92:
[----:B------:R-:W0:Y:S01]  /*3ee0*/  S2R R0, SR_CgaCtaId ;  /* 0x0000000000007919 */ /* 0x000e220000008800 */
[----:B------:R-:W-:Y:S01]  /*3ef0*/  MOV R39, 0x400 ;  /* 0x0000040000277802 */ /* 0x000fe20000000f00 */
[C---:B------:R-:W-:Y:S01]  /*3f00*/  IMAD.IADD R18, R33.reuse, 0x1, R24 ;  /* 0x0000000121127824 */ /* 0x040fe200078e0218 */
[----:B------:R-:W-:Y:S01]  /*3f10*/  LEA R40, R33, R40, 0x2 ;  /* 0x0000002821287211 */ /* 0x000fe200078e10ff */
[----:B------:R-:W-:Y:S01]  /*3f20*/  STL [R1+0x10], R42 ;  /* 0x0000102a01007387 */ /* 0x000fe20000100800 */
[----:B------:R1:W2:Y:S01]  /*3f30*/  LDC.64 R8, c[0x4][R25] ;  /* 0x0100000019087b82 */ /* 0x0002a20000000a00 */
[----:B------:R-:W3:Y:S01]  /*3f40*/  LDCU.64 UR4, c[0x4][0x20] ;  /* 0x01000400ff0477ac */ /* 0x000ee20008000a00 */
[----:B------:R-:W-:Y:S01]  /*3f50*/  IMAD.MOV.U32 R6, RZ, RZ, R17 ;  /* 0x000000ffff067224 */ /* 0x000fe200078e0011 */
[----:B------:R-:W-:Y:S01]  /*3f60*/  MOV R7, R41 ;  /* 0x0000002900077202 */ /* 0x000fe20000000f00 */
[----:B---3--:R-:W-:Y:S02]  /*3f70*/  IMAD.U32 R4, RZ, RZ, UR4 ;  /* 0x00000004ff047e24 */ /* 0x008fe4000f8e00ff */
[----:B------:R-:W-:Y:S01]  /*3f80*/  IMAD.U32 R5, RZ, RZ, UR5 ;  /* 0x00000005ff057e24 */ /* 0x000fe2000f8e00ff */
[----:B0-----:R-:W-:-:S05]  /*3f90*/  LEA R39, R0, R39, 0x18 ;  /* 0x0000002700277211 */ /* 0x001fca00078ec0ff */
[----:B------:R-:W-:-:S05]  /*3fa0*/  IMAD R0, R42, 0x4, R39 ;  /* 0x000000042a007824 */ /* 0x000fca00078e0227 */
[----:B------:R-:W-:Y:S04]  /*3fb0*/  ATOMS.POPC.INC.32 RZ, [R0+URZ] ;  /* 0x0000000000ff7f8c */ /* 0x000fe8000d8000ff */
[----:B------:R-:W0:Y:S04]  /*3fc0*/  LDS R19, [R40] ;  /* 0x0000000028137984 */ /* 0x000e280000000800 */
[----:B0-2---:R1:W-:Y:S02]  /*3fd0*/  STL.64 [R1+0x8], R18 ;  /* 0x0000081201007387 */ /* 0x0053e40000100a00 */
[----:B------:R-:W-:-:S07]  /*3fe0*/  LEPC R20, `(.L_x_93) ;  /* 0x000000001014794e */ /* 0x000fce0000000000 */
[----:B-1----:R-:W-:Y:S05]  /*3ff0*/  CALL.ABS.NOINC R8 ;  /* 0x0000000008007343 */ /* 0x002fea0003c00000 */
.L_x_93:
[----:B------:R-:W0:Y:S01]  /*4000*/  LDS R19, [R40] ;  /* 0x0000000028137984 */ /* 0x000e220000000800 */
[----:B------:R1:W2:Y:S01]  /*4010*/  LDC.64 R8, c[0x4][R25] ;  /* 0x0100000019087b82 */ /* 0x0002a20000000a00 */
[----:B------:R-:W3:Y:S01]  /*4020*/  LDCU.64 UR4, c[0x4][0x20] ;  /* 0x01000400ff0477ac */ /* 0x000ee20008000a00 */
[----:B------:R-:W-:Y:S02]  /*4030*/  IMAD.MOV.U32 R6, RZ, RZ, R17 ;  /* 0x000000ffff067224 */ /* 0x000fe400078e0011 */
        /* <DEDUP_REMOVED lines=9> */
.L_x_94:
[----:B------:R-:W-:Y:S01]  /*40d0*/  LEA R0, R24, R39, 0x2 ;  /* 0x0000002718007211 */ /* 0x000fe200078e10ff */
[----:B------:R-:W-:Y:S01]  /*40e0*/  IMAD R40, R33, 0x4, R40 ;  /* 0x0000000421287824 */ /* 0x000fe200078e0228 */
[----:B------:R-:W-:Y:S01]  /*40f0*/  STL [R1+0x10], R24 ;  /* 0x0000101801007387 */ /* 0x000fe20000100800 */
[----:B------:R-:W-:Y:S01]  /*4100*/  IMAD.IADD R18, R18, 0x1, R33 ;  /* 0x0000000112127824 */ /* 0x000fe200078e0221 */
[----:B------:R0:W1:Y:S01]  /*4110*/  LDC.64 R8, c[0x4][R25] ;  /* 0x0100000019087b82 */ /* 0x0000620000000a00 */
[----:B------:R-:W2:Y:S01]  /*4120*/  LDCU.64 UR4, c[0x4][0x20] ;  /* 0x01000400ff0477ac */ /* 0x000ea20008000a00 */
[----:B------:R-:W-:Y:S01]  /*4130*/  ATOMS.POPC.INC.32 RZ, [R0+URZ] ;  /* 0x0000000000ff7f8c */ /* 0x000fe2000d8000ff */
[----:B------:R-:W-:Y:S01]  /*4140*/  MOV R6, R17 ;  /* 0x0000001100067202 */ /* 0x000fe20000000f00 */
[----:B------:R-:W-:Y:S02]  /*4150*/  IMAD.MOV.U32 R7, RZ, RZ, R41 ;  /* 0x000000ffff077224 */ /* 0x000fe400078e0029 */
[----:B------:R-:W3:Y:S01]  /*4160*/  LDS R19, [R40] ;  /* 0x0000000028137984 */ /* 0x000ee20000000800 */
[----:B--2---:R-:W-:-:S02]  /*4170*/  IMAD.U32 R4, RZ, RZ, UR4 ;  /* 0x00000004ff047e24 */ /* 0x004fc4000f8e00ff */
[----:B------:R-:W-:Y:S01]  /*4180*/  IMAD.U32 R5, RZ, RZ, UR5 ;  /* 0x00000005ff057e24 */ /* 0x000fe2000f8e00ff */
[----:B---3--:R0:W-:Y:S06]  /*4190*/  STL.64 [R1+0x8], R18 ;  /* 0x0000081201007387 */ /* 0x0081ec0000100a00 */
[----:B------:R-:W-:-:S07]  /*41a0*/  LEPC R20, `(.L_x_95) ;  /* 0x000000001014794e */ /* 0x000fce0000000000 */
[----:B01----:R-:W-:Y:S05]  /*41b0*/  CALL.ABS.NOINC R8 ;  /* 0x0000000008007343 */ /* 0x003fea0003c00000 */
.L_x_95:
[----:B------:R-:W0:Y:S01]  /*41c0*/  LDS R19, [R40] ;  /* 0x0000000028137984 */ /* 0x000e220000000800 */
[----:B------:R1:W2:Y:S01]  /*41d0*/  LDC.64 R8, c[0x4][R25] ;  /* 0x0100000019087b82 */ /* 0x0002a20000000a00 */
[----:B------:R-:W3:Y:S01]  /*41e0*/  LDCU.64 UR4, c[0x4][0x20] ;  /* 0x01000400ff0477ac */ /* 0x000ee20008000a00 */
[----:B------:R-:W-:Y:S01]  /*41f0*/  IMAD.MOV.U32 R6, RZ, RZ, R17 ;  /* 0x000000ffff067224 */ /* 0x000fe200078e0011 */
[----:B------:R-:W-:Y:S01]  /*4200*/  MOV R7, R41 ;  /* 0x0000002900077202 */ /* 0x000fe20000000f00 */
        /* <DEDUP_REMOVED lines=8> */
.L_x_96:
[----:B------:R-:W-:Y:S01]  /*4290*/  IMAD R0, R24, 0x4, R39 ;  /* 0x0000000418007824 */ /* 0x000fe200078e0227 */
[----:B------:R-:W-:Y:S01]  /*42a0*/  STL [R1+0x10], R24 ;  /* 0x0000101801007387 */ /* 0x000fe20000100800 */
[----:B------:R-:W-:Y:S01]  /*42b0*/  IMAD R42, R33, 0x4, R40 ;  /* 0x00000004212a7824 */ /* 0x000fe200078e0228 */
[----:B------:R0:W1:Y:S01]  /*42c0*/  LDC.64 R8, c[0x4][R25] ;  /* 0x0100000019087b82 */ /* 0x0000620000000a00 */
[----:B------:R-:W-:Y:S01]  /*42d0*/  IMAD.IADD R18, R18, 0x1, R33 ;  /* 0x0000000112127824 */ /* 0x000fe200078e0221 */
[----:B------:R-:W-:Y:S01]  /*42e0*/  ATOMS.POPC.INC.32 RZ, [R0+URZ] ;  /* 0x0000000000ff7f8c */ /* 0x000fe2000d8000ff */
[----:B------:R-:W2:Y:S01]  /*42f0*/  LDCU.64 UR4, c[0x4][0x20] ;  /* 0x01000400ff0477ac */ /* 0x000ea20008000a00 */
[----:B------:R-:W-:Y:S02]  /*4300*/  IMAD.MOV.U32 R6, RZ, RZ, R17 ;  /* 0x000000ffff067224 */ /* 0x000fe400078e0011 */
[----:B------:R-:W3:Y:S01]  /*4310*/  LDS R19, [R42] ;  /* 0x000000002a137984 */ /* 0x000ee20000000800 */
[----:B------:R-:W-:-:S02]  /*4320*/  IMAD.MOV.U32 R7, RZ, RZ, R41 ;  /* 0x000000ffff077224 */ /* 0x000fc400078e0029 */
[----:B--2---:R-:W-:Y:S01]  /*4330*/  IMAD.U32 R4, RZ, RZ, UR4 ;  /* 0x00000004ff047e24 */ /* 0x004fe2000f8e00ff */
[----:B------:R-:W-:Y:S01]  /*4340*/  MOV R5, UR5 ;  /* 0x0000000500057c02 */ /* 0x000fe20008000f00 */
[----:B---3--:R0:W-:Y:S06]  /*4350*/  STL.64 [R1+0x8], R18 ;  /* 0x0000081201007387 */ /* 0x0081ec0000100a00 */
[----:B------:R-:W-:-:S07]  /*4360*/  LEPC R20, `(.L_x_97) ;  /* 0x000000001014794e */ /* 0x000fce0000000000 */
[----:B01----:R-:W-:Y:S05]  /*4370*/  CALL.ABS.NOINC R8 ;  /* 0x0000000008007343 */ /* 0x003fea0003c00000 */
.L_x_97:
        /* <DEDUP_REMOVED lines=13> */
.L_x_98:
[----:B------:R-:W0:Y:S01]  /*4450*/  LDCU UR4, c[0x0][0x388] ;  /* 0x00007100ff0477ac */ /* 0x000e220008000800 */
[----:B------:R-:W-:Y:S02]  /*4460*/  IMAD.IADD R24, R18, 0x1, R33 ;  /* 0x0000000112187824 */ /* 0x000fe400078e0221 */
[----:B------:R-:W-:-:S05]  /*4470*/  IMAD R39, R40, 0x4, R39 ;  /* 0x0000000428277824 */ /* 0x000fca00078e0227 */
[----:B------:R1:W-:Y:S01]  /*4480*/  ATOMS.POPC.INC.32 RZ, [R39+URZ] ;  /* 0x0000000027ff7f8c */ /* 0x0003e2000d8000ff */
[----:B0-----:R-:W-:-:S13]  /*4490*/  ISETP.GE.AND P0, PT, R24, UR4, PT ;  /* 0x0000000418007c0c */ /* 0x001fda000bf06270 */
[----:B-1----:R-:W-:Y:S05]  /*44a0*/  @!P0 BRA `(.L_x_99) ;  /* 0xfffffff8000c8947 */ /* 0x002fea000383ffff */
.L_x_82:
[----:B------:R-:W-:Y:S05]  /*44b0*/  BSYNC B7 ;  /* 0x0000000000077941 */ /* 0x000fea0003800000 */
.L_x_81:
[----:B------:R-:W-:Y:S01]  /*44c0*/  ISETP.NE.AND P0, PT, R2, RZ, PT ;  /* 0x000000ff0200720c */ /* 0x000fe20003f05270 */
[----:B------:R-:W-:-:S12]  /*44d0*/  BSSY.RECONVERGENT B7, `(.L_x_100) ;  /* 0x000008a000077945 */ /* 0x000fd80003800200 */
[----:B------:R-:W-:Y:S05]  /*44e0*/  @P0 BRA `(.L_x_101) ;  /* 0x0000000800200947 */ /* 0x000fea0003800000 */
[----:B------:R-:W5:Y:S01]  /*44f0*/  LDC R17, c[0x0][0x38c] ;  /* 0x0000e300ff117b82 */ /* 0x000f620000000800 */
[----:B-1----:R-:W-:Y:S01]  /*4500*/  MOV R8, 0x0 ;  /* 0x0000000000087802 */ /* 0x002fe20000000f00 */
[----:B------:R1:W-:Y:S01]  /*4510*/  STL [R1+0x18], R32 ;  /* 0x0000182001007387 */ /* 0x0003e20000100800 */
[----:B------:R-:W0:Y:S01]  /*4520*/  LDCU.64 UR4, c[0x4][0x50] ;  /* 0x01000a00ff0477ac */ /* 0x000e220008000a00 */
[----:B------:R-:W-:-:S04]  /*4530*/  IADD3 R6, P0, PT, R23, 0x18, RZ ;  /* 0x0000001817067810 */ /* 0x000fc80007f1e0ff */
[----:B------:R-:W1:Y:S01]  /*4540*/  LDC.64 R8, c[0x4][R8] ;  /* 0x0100000008087b82 */ /* 0x000e620000000a00 */
[----:B------:R-:W-:Y:S02]  /*4550*/  IMAD.X R7, RZ, RZ, R22, P0 ;  /* 0x000000ffff077224 */ /* 0x000fe400000e0616 */
[----:B0-----:R-:W-:Y:S01]  /*4560*/  IMAD.U32 R4, RZ, RZ, UR4 ;  /* 0x00000004ff047e24 */ /* 0x001fe2000f8e00ff */
[----:B------:R-:W-:Y:S02]  /*4570*/  MOV R5, UR5 ;  /* 0x0000000500057c02 */ /* 0x000fe40008000f00 */
[----:B-----5:R-:W-:-:S04]  /*4580*/  ISETP.NE.AND P1, PT, R17, 0x1f, PT ;  /* 0x0000001f1100780c */ /* 0x020fc80003f25270 */
[----:B--2-4-:R-:W-:-:S09]  /*4590*/  P2R R0, PR, RZ, 0x2 ;  /* 0x00000002ff007803 */ /* 0x014fd20000000000 */
[----:B------:R-:W-:-:S07]  /*45a0*/  LEPC R20, `(.L_x_102) ;  /* 0x000000001014794e */ /* 0x000fce0000000000 */
[----:B-1-3--:R-:W-:Y:S05]  /*45b0*/  CALL.ABS.NOINC R8 ;  /* 0x0000000008007343 */ /* 0x00afea0003c00000 */
.L_x_102:
        /* <DEDUP_REMOVED lines=8> */
.L_x_103:
[----:B------:R-:W-:-:S13]  /*4640*/  ISETP.NE.AND P6, PT, R17, 0x1f, PT ;  /* 0x0000001f1100780c */ /* 0x000fda0003fc5270 */
[----:B------:R-:W-:Y:S05]  /*4650*/  @!P6 BRA `(.L_x_104) ;  /* 0x0000000400a4e947 */ /* 0x000fea0003800000 */
[----:B------:R-:W-:Y:S01]  /*4660*/  ISETP.GE.AND P0, PT, R37, 0x4, PT ;  /* 0x000000042500780c */ /* 0x000fe20003f06270 */
[----:B------:R-:W-:-:S12]  /*4670*/  IMAD.MOV.U32 R0, RZ, RZ, RZ ;  /* 0x000000ffff007224 */ /* 0x000fd800078e00ff */
[----:B------:R-:W-:Y:S05]  /*4680*/  @!P0 BRA `(.L_x_105) ;  /* 0x0000000000d88947 */ /* 0x000fea0003800000 */
[----:B------:R-:W-:Y:S01]  /*4690*/  HFMA2 R19, -RZ, RZ, 0, 0 ;  /* 0x00000000ff137431 */ /* 0x000fe200000001ff */
[----:B------:R-:W-:Y:S06]  /*46a0*/  BSSY.RECONVERGENT B6, `(.L_x_106) ;  /* 0x0000033000067945 */ /* 0x000fec0003800200 */
.L_x_111:
[----:B------:R-:W0:Y:S01]  /*46b0*/  S2UR UR5, SR_CgaCtaId ;  /* 0x00000000000579c3 */ /* 0x000e220000008800 */
[----:B------:R-:W-:Y:S01]  /*46c0*/  UMOV UR4, 0x400 ;  /* 0x0000040000047882 */ /* 0x000fe20000000000 */
[----:B------:R-:W-:Y:S01]  /*46d0*/  MOV R17, 0x0 ;  /* 0x0000000000117802 */ /* 0x000fe20000000f00 */
[----:B------:R-:W-:Y:S01]  /*46e0*/  IMAD.MOV.U32 R6, RZ, RZ, R23 ;  /* 0x000000ffff067224 */ /* 0x000fe200078e0017 */
[----:B------:R-:W-:-:S04]  /*46f0*/  MOV R7, R22 ;  /* 0x0000001600077202 */ /* 0x000fc80000000f00 */
[----:B------:R1:W2:Y:S01]  /*4700*/  LDC.64 R8, c[0x4][R17] ;  /* 0x0100000011087b82 */ /* 0x0002a20000000a00 */
[----:B0-----:R-:W-:-:S06]  /*4710*/  ULEA UR4, UR5, UR4, 0x18 ;  /* 0x0000000405047291 */ /* 0x001fcc000f8ec0ff */
[C---:B------:R-:W-:Y:S01]  /*4720*/  LEA R18, R19.reuse, UR4, 0x2 ;  /* 0x0000000413127c11 */ /* 0x040fe2000f8e10ff */
[----:B------:R-:W-:-:S04]  /*4730*/  VIADD R19, R19, 0x4 ;  /* 0x0000000413137836 */ /* 0x000fc80000000000 */
[----:B------:R-:W0:Y:S01]  /*4740*/  LDS R0, [R18] ;  /* 0x0000000012007984 */ /* 0x000e220000000800 */
[----:B------:R-:W3:Y:S01]  /*4750*/  LDCU.64 UR4, c[0x4][0x10] ;  /* 0x01000200ff0477ac */ /* 0x000ee20008000a00 */
[----:B------:R-:W-:-:S04]  /*4760*/  ISETP.NE.AND P0, PT, R19, R34, PT ;  /* 0x000000221300720c */ /* 0x000fc80003f05270 */
[----:B------:R-:W-:Y:S01]  /*4770*/  P2R R24, PR, RZ, 0x1 ;  /* 0x00000001ff187803 */ /* 0x000fe20000000000 */
[----:B---3--:R-:W-:Y:S02]  /*4780*/  IMAD.U32 R4, RZ, RZ, UR4 ;  /* 0x00000004ff047e24 */ /* 0x008fe4000f8e00ff */
[----:B------:R-:W-:Y:S01]  /*4790*/  IMAD.U32 R5, RZ, RZ, UR5 ;  /* 0x00000005ff057e24 */ /* 0x000fe2000f8e00ff */
[----:B0-2---:R1:W-:Y:S06]  /*47a0*/  STL [R1], R0 ;  /* 0x0000000001007387 */ /* 0x0053ec0000100800 */
[----:B------:R-:W-:-:S07]  /*47b0*/  LEPC R20, `(.L_x_107) ;  /* 0x000000001014794e */ /* 0x000fce0000000000 */
[----:B-1----:R-:W-:Y:S05]  /*47c0*/  CALL.ABS.NOINC R8 ;  /* 0x0000000008007343 */ /* 0x002fea0003c00000 */
.L_x_107:
        /* <DEDUP_REMOVED lines=10> */
.L_x_108:
        /* <DEDUP_REMOVED lines=10> */
.L_x_109:
        /* <DEDUP_REMOVED lines=10> */
.L_x_110:
[----:B------:R-:W-:-:S13]  /*49b0*/  ISETP.NE.AND P6, PT, R24, RZ, PT ;  /* 0x000000ff1800720c */ /* 0x000fda0003fc5270 */
[----:B------:R-:W-:Y:S05]  /*49c0*/  @P6 BRA `(.L_x_111) ;  /* 0xfffffffc00386947 */ /* 0x000fea000383ffff */
[----:B------:R-:W-:Y:S05]  /*49d0*/  BSYNC.RECONVERGENT B6 ;  /* 0x0000000000067941 */ /* 0x000fea0003800200 */
.L_x_106:
[----:B------:R-:W-:-:S07]  /*49e0*/  IMAD.MOV.U32 R0, RZ, RZ, R34 ;  /* 0x000000ffff007224 */ /* 0x000fce00078e0022 */
.L_x_105:
[----:B------:R-:W-:-:S04]  /*49f0*/  VIMNMX R18, PT, PT, R37, 0x1, !PT ;  /* 0x0000000125127848 */ /* 0x000fc80007fe0100 */
[----:B------:R-:W-:-:S04]  /*4a00*/  LOP3.LUT R18, R18, 0x3, RZ, 0xc0, !PT ;  /* 0x0000000312127812 */ /* 0x000fc800078ec0ff */
[----:B------:R-:W-:-:S13]  /*4a10*/  ISETP.NE.AND P0, PT, R18, RZ, PT ;  /* 0x000000ff1200720c */ /* 0x000fda0003f05270 */
[----:B------:R-:W-:Y:S05]  /*4a20*/  @!P0 BRA `(.L_x_104) ;  /* 0x0000000000b08947 */ /* 0x000fea0003800000 */
[----:B------:R-:W0:Y:S01]  /*4a30*/  S2UR UR5, SR_CgaCtaId ;  /* 0x00000000000579c3 */ /* 0x000e220000008800 */
[----:B------:R-:W-:Y:S01]  /*4a40*/  UMOV UR4, 0x400 ;  /* 0x0000040000047882 */ /* 0x000fe20000000000 */
[----:B------:R-:W-:Y:S01]  /*4a50*/  MOV R8, 0x0 ;  /* 0x0000000000087802 */ /* 0x000fe20000000f00 */
[----:B------:R-:W-:Y:S01]  /*4a60*/  IMAD.MOV.U32 R6, RZ, RZ, R23 ;  /* 0x000000ffff067224 */ /* 0x000fe200078e0017 */
[----:B------:R-:W-:Y:S01]  /*4a70*/  ISETP.NE.AND P0, PT, R18, 0x1, PT ;  /* 0x000000011200780c */ /* 0x000fe20003f05270 */
[----:B------:R-:W-:-:S03]  /*4a80*/  IMAD.MOV.U32 R7, RZ, RZ, R22 ;  /* 0x000000ffff077224 */ /* 0x000fc600078e0016 */
[----:B------:R-:W1:Y:S01]  /*4a90*/  LDC.64 R8, c[0x4][R8] ;  /* 0x0100000008087b82 */ /* 0x000e620000000a00 */
[----:B0-----:R-:W-:-:S06]  /*4aa0*/  ULEA UR4, UR5, UR4, 0x18 ;  /* 0x0000000405047291 */ /* 0x001fcc000f8ec0ff */
[----:B------:R-:W-:-:S05]  /*4ab0*/  LEA R17, R0, UR4, 0x2 ;  /* 0x0000000400117c11 */ /* 0x000fca000f8e10ff */
[----:B------:R-:W0:Y:S01]  /*4ac0*/  LDS R0, [R17] ;  /* 0x0000000011007984 */ /* 0x000e220000000800 */
[----:B------:R-:W2:Y:S02]  /*4ad0*/  LDCU.64 UR4, c[0x4][0x10] ;  /* 0x01000200ff0477ac */ /* 0x000ea40008000a00 */
[----:B--2---:R-:W-:Y:S01]  /*4ae0*/  IMAD.U32 R4, RZ, RZ, UR4 ;  /* 0x00000004ff047e24 */ /* 0x004fe2000f8e00ff */
[----:B------:R-:W-:Y:S01]  /*4af0*/  MOV R5, UR5 ;  /* 0x0000000500057c02 */ /* 0x000fe20008000f00 */
[----:B0-----:R0:W-:Y:S02]  /*4b00*/  STL [R1], R0 ;  /* 0x0000000001007387 */ /* 0x0011e40000100800 */
[----:B01----:R-:W-:-:S07]  /*4b10*/  P2R R0, PR, RZ, 0x1 ;  /* 0x00000001ff007803 */ /* 0x003fce0000000000 */
[----:B------:R-:W-:-:S07]  /*4b20*/  LEPC R20, `(.L_x_112) ;  /* 0x000000001014794e */ /* 0x000fce0000000000 */
[----:B------:R-:W-:Y:S05]  /*4b30*/  CALL.ABS.NOINC R8 ;  /* 0x0000000008007343 */ /* 0x000fea0003c00000 */
.L_x_112:
[----:B------:R-:W-:-:S13]  /*4b40*/  ISETP.NE.AND P6, PT, R18, 0x1, PT ;  /* 0x000000011200780c */ /* 0x000fda0003fc5270 */
[----:B------:R-:W-:Y:S05]  /*4b50*/  @!P6 BRA `(.L_x_104) ;  /* 0x000000000064e947 */ /* 0x000fea0003800000 */
[----:B------:R-:W0:Y:S01]  /*4b60*/  LDS R0, [R17+0x4] ;  /* 0x0000040011007984 */ /* 0x000e220000000800 */
[----:B------:R-:W-:Y:S01]  /*4b70*/  MOV R19, 0x0 ;  /* 0x0000000000137802 */ /* 0x000fe20000000f00 */
[----:B------:R-:W1:Y:S01]  /*4b80*/  LDCU.64 UR4, c[0x4][0x10] ;  /* 0x01000200ff0477ac */ /* 0x000e620008000a00 */
[----:B------:R-:W-:Y:S01]  /*4b90*/  ISETP.NE.AND P0, PT, R18, 0x2, PT ;  /* 0x000000021200780c */ /* 0x000fe20003f05270 */
[----:B------:R-:W-:Y:S01]  /*4ba0*/  IMAD.MOV.U32 R7, RZ, RZ, R22 ;  /* 0x000000ffff077224 */ /* 0x000fe200078e0016 */
[----:B------:R2:W3:Y:S01]  /*4bb0*/  LDC.64 R8, c[0x4][R19] ;  /* 0x0100000013087b82 */ /* 0x0004e20000000a00 */
[----:B------:R-:W-:Y:S01]  /*4bc0*/  MOV R6, R23 ;  /* 0x0000001700067202 */ /* 0x000fe20000000f00 */
[----:B-1----:R-:W-:Y:S02]  /*4bd0*/  IMAD.U32 R4, RZ, RZ, UR4 ;  /* 0x00000004ff047e24 */ /* 0x002fe4000f8e00ff */
[----:B------:R-:W-:Y:S01]  /*4be0*/  IMAD.U32 R5, RZ, RZ, UR5 ;  /* 0x00000005ff057e24 */ /* 0x000fe2000f8e00ff */
[----:B0-----:R0:W-:Y:S02]  /*4bf0*/  STL [R1], R0 ;  /* 0x0000000001007387 */ /* 0x0011e40000100800 */
[----:B0-2---:R-:W-:-:S07]  /*4c00*/  P2R R0, PR, RZ, 0x1 ;  /* 0x00000001ff007803 */ /* 0x005fce0000000000 */
[----:B------:R-:W-:-:S07]  /*4c10*/  LEPC R20, `(.L_x_113) ;  /* 0x000000001014794e */ /* 0x000fce0000000000 */
[----:B---3--:R-:W-:Y:S05]  /*4c20*/  CALL.ABS.NOINC R8 ;  /* 0x0000000008007343 */ /* 0x008fea0003c00000 */
.L_x_113:
[----:B------:R-:W-:-:S13]  /*4c30*/  ISETP.NE.AND P6, PT, R18, 0x2, PT ;  /* 0x000000021200780c */ /* 0x000fda0003fc5270 */
[----:B------:R-:W-:Y:S05]  /*4c40*/  @!P6 BRA `(.L_x_104) ;  /* 0x000000000028e947 */ /* 0x000fea0003800000 */
        /* <DEDUP_REMOVED lines=10> */
.L_x_104:
        /* <DEDUP_REMOVED lines=8> */
.L_x_101:
[----:B------:R-:W-:Y:S05]  /*4d70*/  BSYNC.RECONVERGENT B7 ;  /* 0x0000000000077941 */ /* 0x000fea0003800200 */
.L_x_100:
[----:B------:R-:W5:Y:S02]  /*4d80*/  LDCU UR4, c[0x0][0x38c] ;  /* 0x00007180ff0477ac */ /* 0x000f640008000800 */
[----:B-----5:R-:W-:-:S09]  /*4d90*/  UISETP.NE.AND UP0, UPT, UR4, 0x1f, UPT ;  /* 0x0000001f0400788c */ /* 0x020fd2000bf05270 */
[----:B------:R-:W-:Y:S05]  /*4da0*/  BRA.U !UP0, `(.L_x_114) ;  /* 0x0000000d08f47547 */ /* 0x000fea000b800000 */
[----:B------:R-:W-:Y:S02]  /*4db0*/  HFMA2 R44, -RZ, RZ, 0, 0 ;  /* 0x00000000ff2c7431 */ /* 0x000fe400000001ff */
[----:B------:R-:W-:Y:S02]  /*4dc0*/  IMAD.MOV.U32 R41, RZ, RZ, RZ ;  /* 0x000000ffff297224 */ /* 0x000fe400078e00ff */
[----:B--2-4-:R-:W-:-:S07]  /*4dd0*/  IMAD.MOV.U32 R0, RZ, RZ, RZ ;  /* 0x000000ffff007224 */ /* 0x014fce00078e00ff */
.L_x_138:
[----:B------:R-:W-:Y:S01]  /*4de0*/  ISETP.NE.AND P0, PT, R2, RZ, PT ;  /* 0x000000ff0200720c */ /* 0x000fe20003f05270 */
[----:B------:R-:W-:Y:S01]  /*4df0*/  BSSY.RECONVERGENT B7, `(.L_x_115) ;  /* 0x0000084000077945 */ /* 0x000fe20003800200 */
[----:B012---:R-:W-:Y:S02]  /*4e00*/  IMAD.MOV.U32 R39, RZ, RZ, R0 ;  /* 0x000000ffff277224 */ /* 0x007fe400078e0000 */
[----:B------:R-:W-:Y:S01]  /*4e10*/  IMAD.MOV.U32 R42, RZ, RZ, R44 ;  /* 0x000000ffff2a7224 */ /* 0x000fe200078e002c */
[----:B------:R-:W-:-:S08]  /*4e20*/  P2R R43, PR, RZ, 0x1 ;  /* 0x00000001ff2b7803 */ /* 0x000fd00000000000 */
[----:B----4-:R-:W-:Y:S05]  /*4e30*/  @P0 BRA `(.L_x_116) ;  /* 0x0000000400fc0947 */ /* 0x010fea0003800000 */
[----:B-1----:R-:W-:Y:S01]  /*4e40*/  MOV R8, 0x0 ;  /* 0x0000000000087802 */ /* 0x002fe20000000f00 */
[----:B------:R-:W0:Y:S01]  /*4e50*/  LDCU.64 UR4, c[0x4][0x8] ;  /* 0x01000100ff0477ac */ /* 0x000e220008000a00 */
[----:B------:R-:W-:Y:S02]  /*4e60*/  ISETP.GE.AND P0, PT, R37, 0x4, PT ;  /* 0x000000042500780c */ /* 0x000fe40003f06270 */
[----:B------:R-:W-:Y:S02]  /*4e70*/  CS2R R6, SRZ ;  /* 0x0000000000067805 */ /* 0x000fe4000001ff00 */
[----:B------:R-:W1:Y:S01]  /*4e80*/  LDC.64 R8, c[0x4][R8] ;  /* 0x0100000008087b82 */ /* 0x000e620000000a00 */
[----:B------:R-:W-:Y:S01]  /*4e90*/  P2R R0, PR, RZ, 0x1 ;  /* 0x00000001ff007803 */ /* 0x000fe20000000000 */
[----:B0-----:R-:W-:Y:S02]  /*4ea0*/  IMAD.U32 R4, RZ, RZ, UR4 ;  /* 0x00000004ff047e24 */ /* 0x001fe4000f8e00ff */
[----:B------:R-:W-:-:S07]  /*4eb0*/  IMAD.U32 R5, RZ, RZ, UR5 ;  /* 0x00000005ff057e24 */ /* 0x000fce000f8e00ff */
[----:B------:R-:W-:-:S07]  /*4ec0*/  LEPC R20, `(.L_x_117) ;  /* 0x000000001014794e */ /* 0x000fce0000000000 */
[----:B-1-3--:R-:W-:Y:S05]  /*4ed0*/  CALL.ABS.NOINC R8 ;  /* 0x0000000008007343 */ /* 0x00afea0003c00000 */
.L_x_117:
[----:B------:R-:W-:Y:S01]  /*4ee0*/  ISETP.GE.AND P6, PT, R37, 0x4, PT ;  /* 0x000000042500780c */ /* 0x000fe20003fc6270 */
[----:B------:R-:W-:-:S12]  /*4ef0*/  HFMA2 R0, -RZ, RZ, 0, 0 ;  /* 0x00000000ff007431 */ /* 0x000fd800000001ff */
[----:B------:R-:W-:Y:S05]  /*4f00*/  @!P6 BRA `(.L_x_118) ;  /* 0x0000000000e0e947 */ /* 0x000fea0003800000 */
[----:B------:R-:W-:Y:S01]  /*4f10*/  BSSY.RECONVERGENT B6, `(.L_x_119) ;  /* 0x0000036000067945 */ /* 0x000fe20003800200 */
[----:B------:R-:W-:-:S07]  /*4f20*/  IMAD.MOV.U32 R25, RZ, RZ, RZ ;  /* 0x000000ffff197224 */ /* 0x000fce00078e00ff */
.L_x_124:
[----:B------:R-:W0:Y:S01]  /*4f30*/  S2UR UR5, SR_CgaCtaId ;  /* 0x00000000000579c3 */ /* 0x000e220000008800 */
[----:B------:R-:W-:Y:S01]  /*4f40*/  UMOV UR4, 0x400 ;  /* 0x0000040000047882 */ /* 0x000fe20000000000 */
[----:B------:R-:W-:Y:S02]  /*4f50*/  MOV R19, 0x0 ;  /* 0x0000000000137802 */ /* 0x000fe40000000f00 */
[----:B------:R-:W-:-:S04]  /*4f60*/  IADD3 R6, P0, PT, R23, 0x8, RZ ;  /* 0x0000000817067810 */ /* 0x000fc80007f1e0ff */
[----:B------:R1:W2:Y:S01]  /*4f70*/  LDC.64 R8, c[0x4][R19] ;  /* 0x0100000013087b82 */ /* 0x0002a20000000a00 */
[----:B------:R-:W-:-:S04]  /*4f80*/  IMAD.X R18, RZ, RZ, R22, P0 ;  /* 0x000000ffff127224 */ /* 0x000fc800000e0616 */
[----:B------:R-:W-:Y:S01]  /*4f90*/  IMAD.MOV.U32 R7, RZ, RZ, R18 ;  /* 0x000000ffff077224 */ /* 0x000fe200078e0012 */
[----:B0-----:R-:W-:-:S06]  /*4fa0*/  ULEA UR4, UR5, UR4, 0x18 ;  /* 0x0000000405047291 */ /* 0x001fcc000f8ec0ff */
[C---:B------:R-:W-:Y:S01]  /*4fb0*/  LEA R24, R25.reuse, UR4, 0x2 ;  /* 0x0000000419187c11 */ /* 0x040fe2000f8e10ff */
[----:B------:R-:W-:-:S04]  /*4fc0*/  VIADD R25, R25, 0x4 ;  /* 0x0000000419197836 */ /* 0x000fc80000000000 */
[----:B------:R-:W0:Y:S01]  /*4fd0*/  LDS R0, [R24] ;  /* 0x0000000018007984 */ /* 0x000e220000000800 */
[----:B------:R-:W3:Y:S01]  /*4fe0*/  LDCU.64 UR4, c[0x4][0x10] ;  /* 0x01000200ff0477ac */ /* 0x000ee20008000a00 */
[----:B------:R-:W-:-:S04]  /*4ff0*/  ISETP.NE.AND P1, PT, R25, R34, PT ;  /* 0x000000221900720c */ /* 0x000fc80003f25270 */
[----:B------:R-:W-:Y:S01]  /*5000*/  P2R R45, PR, RZ, 0x2 ;  /* 0x00000002ff2d7803 */ /* 0x000fe20000000000 */
[----:B---3--:R-:W-:Y:S01]  /*5010*/  IMAD.U32 R4, RZ, RZ, UR4 ;  /* 0x00000004ff047e24 */ /* 0x008fe2000f8e00ff */
[----:B------:R-:W-:Y:S01]  /*5020*/  MOV R5, UR5 ;  /* 0x0000000500057c02 */ /* 0x000fe20008000f00 */
[----:B0-2---:R1:W-:Y:S06]  /*5030*/  STL [R1+0x8], R0 ;  /* 0x0000080001007387 */ /* 0x0053ec0000100800 */
[----:B------:R-:W-:-:S07]  /*5040*/  LEPC R20, `(.L_x_120) ;  /* 0x000000001014794e */ /* 0x000fce0000000000 */
[----:B-1----:R-:W-:Y:S05]  /*5050*/  CALL.ABS.NOINC R8 ;  /* 0x0000000008007343 */ /* 0x002fea0003c00000 */
.L_x_120:
[----:B------:R-:W0:Y:S01]  /*5060*/  LDS R0, [R24+0x4] ;  /* 0x0000040018007984 */ /* 0x000e220000000800 */
[----:B------:R1:W2:Y:S01]  /*5070*/  LDC.64 R8, c[0x4][R19] ;  /* 0x0100000013087b82 */ /* 0x0002a20000000a00 */
[----:B------:R-:W3:Y:S01]  /*5080*/  LDCU.64 UR4, c[0x4][0x10] ;  /* 0x01000200ff0477ac */ /* 0x000ee20008000a00 */
[----:B------:R-:W-:Y:S01]  /*5090*/  VIADD R17, R23, 0x8 ;  /* 0x0000000817117836 */ /* 0x000fe20000000000 */
[----:B------:R-:W-:-:S03]  /*50a0*/  MOV R7, R18 ;  /* 0x0000001200077202 */ /* 0x000fc60000000f00 */
[----:B------:R-:W-:Y:S02]  /*50b0*/  IMAD.MOV.U32 R6, RZ, RZ, R17 ;  /* 0x000000ffff067224 */ /* 0x000fe400078e0011 */
[----:B---3--:R-:W-:Y:S02]  /*50c0*/  IMAD.U32 R4, RZ, RZ, UR4 ;  /* 0x00000004ff047e24 */ /* 0x008fe4000f8e00ff */
[----:B------:R-:W-:Y:S01]  /*50d0*/  IMAD.U32 R5, RZ, RZ, UR5 ;  /* 0x00000005ff057e24 */ /* 0x000fe2000f8e00ff */
[----:B0-----:R1:W-:Y:S06]  /*50e0*/  STL [R1+0x8], R0 ;  /* 0x0000080001007387 */ /* 0x0013ec0000100800 */
[----:B------:R-:W-:-:S07]  /*50f0*/  LEPC R20, `(.L_x_121) ;  /* 0x000000001014794e */ /* 0x000fce0000000000 */
[----:B-12---:R-:W-:Y:S05]  /*5100*/  CALL.ABS.NOINC R8 ;  /* 0x0000000008007343 */ /* 0x006fea0003c00000 */
.L_x_121:
        /* <DEDUP_REMOVED lines=10> */
.L_x_122:
        /* <DEDUP_REMOVED lines=10> */
.L_x_123:
[----:B------:R-:W-:-:S13]  /*5250*/  ISETP.NE.AND P6, PT, R45, RZ, PT ;  /* 0x000000ff2d00720c */ /* 0x000fda0003fc5270 */
[----:B------:R-:W-:Y:S05]  /*5260*/  @P6 BRA `(.L_x_124) ;  /* 0xfffffffc00306947 */ /* 0x000fea000383ffff */
[----:B------:R-:W-:Y:S05]  /*5270*/  BSYNC.RECONVERGENT B6 ;  /* 0x0000000000067941 */ /* 0x000fea0003800200 */
.L_x_119:
[----:B------:R-:W-:-:S07]  /*5280*/  MOV R0, R34 ;  /* 0x0000002200007202 */ /* 0x000fce0000000f00 */
.L_x_118:
[----:B------:R-:W-:-:S04]  /*5290*/  VIMNMX R24, PT, PT, R37, 0x1, !PT ;  /* 0x0000000125187848 */ /* 0x000fc80007fe0100 */
[----:B------:R-:W-:-:S04]  /*52a0*/  LOP3.LUT R24, R24, 0x3, RZ, 0xc0, !PT ;  /* 0x0000000318187812 */ /* 0x000fc800078ec0ff */
[----:B------:R-:W-:-:S13]  /*52b0*/  ISETP.NE.AND P0, PT, R24, RZ, PT ;  /* 0x000000ff1800720c */ /* 0x000fda0003f05270 */
[----:B------:R-:W-:Y:S05]  /*52c0*/  @!P0 BRA `(.L_x_125) ;  /* 0x0000000000b88947 */ /* 0x000fea0003800000 */
[----:B------:R-:W0:Y:S01]  /*52d0*/  S2UR UR5, SR_CgaCtaId ;  /* 0x00000000000579c3 */ /* 0x000e220000008800 */
[----:B------:R-:W-:Y:S01]  /*52e0*/  UMOV UR4, 0x400 ;  /* 0x0000040000047882 */ /* 0x000fe20000000000 */
[----:B------:R-:W-:Y:S02]  /*52f0*/  MOV R8, 0x0 ;  /* 0x0000000000087802 */ /* 0x000fe40000000f00 */
[----:B------:R-:W-:Y:S02]  /*5300*/  IADD3 R6, P0, PT, R23, 0x8, RZ ;  /* 0x0000000817067810 */ /* 0x000fe40007f1e0ff */
[----:B------:R-:W-:Y:S02]  /*5310*/  ISETP.NE.AND P1, PT, R24, 0x1, PT ;  /* 0x000000011800780c */ /* 0x000fe40003f25270 */
[----:B------:R-:W1:Y:S01]  /*5320*/  LDC.64 R8, c[0x4][R8] ;  /* 0x0100000008087b82 */ /* 0x000e620000000a00 */
[----:B------:R-:W-:Y:S01]  /*5330*/  IMAD.X R7, RZ, RZ, R22, P0 ;  /* 0x000000ffff077224 */ /* 0x000fe200000e0616 */
[----:B0-----:R-:W-:-:S06]  /*5340*/  ULEA UR4, UR5, UR4, 0x18 ;  /* 0x0000000405047291 */ /* 0x001fcc000f8ec0ff */
[----:B------:R-:W-:-:S05]  /*5350*/  LEA R25, R0, UR4, 0x2 ;  /* 0x0000000400197c11 */ /* 0x000fca000f8e10ff */
[----:B------:R-:W0:Y:S01]  /*5360*/  LDS R0, [R25] ;  /* 0x0000000019007984 */ /* 0x000e220000000800 */
[----:B------:R-:W2:Y:S02]  /*5370*/  LDCU.64 UR4, c[0x4][0x10] ;  /* 0x01000200ff0477ac */ /* 0x000ea40008000a00 */
[----:B--2---:R-:W-:Y:S02]  /*5380*/  IMAD.U32 R4, RZ, RZ, UR4 ;  /* 0x00000004ff047e24 */ /* 0x004fe4000f8e00ff */
[----:B------:R-:W-:Y:S01]  /*5390*/  IMAD.U32 R5, RZ, RZ, UR5 ;  /* 0x00000005ff057e24 */ /* 0x000fe2000f8e00ff */
[----:B0-----:R0:W-:Y:S02]  /*53a0*/  STL [R1+0x8], R0 ;  /* 0x0000080001007387 */ /* 0x0011e40000100800 */
[----:B01----:R-:W-:-:S07]  /*53b0*/  P2R R0, PR, RZ, 0x2 ;  /* 0x00000002ff007803 */ /* 0x003fce0000000000 */
[----:B------:R-:W-:-:S07]  /*53c0*/  LEPC R20, `(.L_x_126) ;  /* 0x000000001014794e */ /* 0x000fce0000000000 */
[----:B------:R-:W-:Y:S05]  /*53d0*/  CALL.ABS.NOINC R8 ;  /* 0x0000000008007343 */ /* 0x000fea0003c00000 */
.L_x_126:
[----:B------:R-:W-:-:S13]  /*53e0*/  ISETP.NE.AND P6, PT, R24, 0x1, PT ;  /* 0x000000011800780c */ /* 0x000fda0003fc5270 */
[----:B------:R-:W-:Y:S05]  /*53f0*/  @!P6 BRA `(.L_x_125) ;  /* 0x00000000006ce947 */ /* 0x000fea0003800000 */
[----:B------:R-:W0:Y:S01]  /*5400*/  LDS R0, [R25+0x4] ;  /* 0x0000040019007984 */ /* 0x000e220000000800 */
[----:B------:R-:W-:Y:S01]  /*5410*/  MOV R17, 0x0 ;  /* 0x0000000000117802 */ /* 0x000fe20000000f00 */
[----:B------:R-:W1:Y:S01]  /*5420*/  LDCU.64 UR4, c[0x4][0x10] ;  /* 0x01000200ff0477ac */ /* 0x000e620008000a00 */
[----:B------:R-:W-:Y:S02]  /*5430*/  IADD3 R18, P0, PT, R23, 0x8, RZ ;  /* 0x0000000817127810 */ /* 0x000fe40007f1e0ff */
[----:B------:R2:W3:Y:S01]  /*5440*/  LDC.64 R8, c[0x4][R17] ;  /* 0x0100000011087b82 */ /* 0x0004e20000000a00 */
[----:B------:R-:W-:Y:S02]  /*5450*/  ISETP.NE.AND P1, PT, R24, 0x2, PT ;  /* 0x000000021800780c */ /* 0x000fe40003f25270 */
[----:B------:R-:W-:Y:S02]  /*5460*/  IMAD.X R19, RZ, RZ, R22, P0 ;  /* 0x000000ffff137224 */ /* 0x000fe400000e0616 */
[----:B------:R-:W-:-:S02]  /*5470*/  IMAD.MOV.U32 R6, RZ, RZ, R18 ;  /* 0x000000ffff067224 */ /* 0x000fc400078e0012 */
[----:B------:R-:W-:Y:S01]  /*5480*/  IMAD.MOV.U32 R7, RZ, RZ, R19 ;  /* 0x000000ffff077224 */ /* 0x000fe200078e0013 */
[----:B-1----:R-:W-:Y:S01]  /*5490*/  MOV R4, UR4 ;  /* 0x0000000400047c02 */ /* 0x002fe20008000f00 */
[----:B------:R-:W-:Y:S01]  /*54a0*/  IMAD.U32 R5, RZ, RZ, UR5 ;  /* 0x00000005ff057e24 */ /* 0x000fe2000f8e00ff */
[----:B0-----:R0:W-:Y:S02]  /*54b0*/  STL [R1+0x8], R0 ;  /* 0x0000080001007387 */ /* 0x0011e40000100800 */
[----:B0-2---:R-:W-:-:S07]  /*54c0*/  P2R R0, PR, RZ, 0x2 ;  /* 0x00000002ff007803 */ /* 0x005fce0000000000 */
[----:B------:R-:W-:-:S07]  /*54d0*/  LEPC R20, `(.L_x_127) ;  /* 0x000000001014794e */ /* 0x000fce0000000000 */
[----:B---3--:R-:W-:Y:S05]  /*54e0*/  CALL.ABS.NOINC R8 ;  /* 0x0000000008007343 */ /* 0x008fea0003c00000 */
.L_x_127:
[----:B------:R-:W-:-:S13]  /*54f0*/  ISETP.NE.AND P6, PT, R24, 0x2, PT ;  /* 0x000000021800780c */ /* 0x000fda0003fc5270 */
[----:B------:R-:W-:Y:S05]  /*5500*/  @!P6 BRA `(.L_x_125) ;  /* 0x000000000028e947 */ /* 0x000fea0003800000 */
        /* <DEDUP_REMOVED lines=10> */
.L_x_125:
        /* <DEDUP_REMOVED lines=8> */
.L_x_116:
[----:B------:R-:W-:Y:S05]  /*5630*/  BSYNC.RECONVERGENT B7 ;  /* 0x0000000000077941 */ /* 0x000fea0003800200 */
.L_x_115:
[----:B------:R-:W2:Y:S01]  /*5640*/  S2R R0, SR_CgaCtaId ;  /* 0x0000000000007919 */ /* 0x000ea20000008800 */
[----:B01----:R-:W-:Y:S01]  /*5650*/  MOV R3, 0x400 ;  /* 0x0000040000037802 */ /* 0x003fe20000000f00 */
[----:B------:R-:W-:Y:S01]  /*5660*/  IMAD.IADD R6, R37, 0x1, -R44 ;  /* 0x0000000125067824 */ /* 0x000fe200078e0a2c */
[----:B------:R-:W-:Y:S01]  /*5670*/  IADD3 R4, PT, PT, R33, R44, RZ ;  /* 0x0000002c21047210 */ /* 0x000fe20007ffe0ff */
[----:B------:R-:W-:Y:S03]  /*5680*/  BSSY.RECONVERGENT B0, `(.L_x_128) ;  /* 0x000006c000007945 */ /* 0x000fe60003800200 */
[----:B------:R-:W-:Y:S01]  /*5690*/  ISETP.GE.AND P0, PT, R6, R33, PT ;  /* 0x000000210600720c */ /* 0x000fe20003f06270 */
[----:B------:R-:W-:Y:S01]  /*56a0*/  IMAD.MOV.U32 R44, RZ, RZ, R4 ;  /* 0x000000ffff2c7224 */ /* 0x000fe200078e0004 */
[----:B--2---:R-:W-:-:S05]  /*56b0*/  LEA R3, R0, R3, 0x18 ;  /* 0x0000000300037211 */ /* 0x004fca00078ec0ff */
[----:B------:R-:W-:-:S06]  /*56c0*/  IMAD R0, R4, 0x4, R3 ;  /* 0x0000000404007824 */ /* 0x000fcc00078e0203 */
[----:B------:R-:W0:Y:S01]  /*56d0*/  LDS R0, [R0+-0x4] ;  /* 0xfffffc0000007984 */ /* 0x000e220000000800 */
[----:B------:R-:W-:Y:S05]  /*56e0*/  @!P0 BRA `(.L_x_129) ;  /* 0x0000000000d88947 */ /* 0x000fea0003800000 */
[C---:B------:R-:W-:Y:S01]  /*56f0*/  ISETP.NE.AND P2, PT, R42.reuse, RZ, PT ;  /* 0x000000ff2a00720c */ /* 0x040fe20003f45270 */
[----:B------:R-:W-:Y:S02]  /*5700*/  HFMA2 R4, -RZ, RZ, 0, 0 ;  /* 0x00000000ff047431 */ /* 0x000fe400000001ff */
[----:B------:R-:W-:Y:S01]  /*5710*/  IMAD R14, R42, 0x4, R3 ;  /* 0x000000042a0e7824 */ /* 0x000fe200078e0203 */
[----:B------:R-:W-:Y:S01]  /*5720*/  ISETP.GE.U32.AND P1, PT, R33, 0x2, PT ;  /* 0x000000022100780c */ /* 0x000fe20003f26070 */
[----:B------:R-:W-:Y:S01]  /*5730*/  IMAD.MOV.U32 R5, RZ, RZ, 0x1 ;  /* 0x00000001ff057424 */ /* 0x000fe200078e00ff */
[----:B------:R-:W-:Y:S02]  /*5740*/  ISETP.NE.AND P6, PT, R43, RZ, PT ;  /* 0x000000ff2b00720c */ /* 0x000fe40003fc5270 */
[----:B------:R-:W-:-:S05]  /*5750*/  ISETP.GE.U32.AND P0, PT, R2, R33, PT ;  /* 0x000000210200720c */ /* 0x000fca0003f06070 */
[----:B------:R1:W2:Y:S06]  /*5760*/  @P2 LDS R4, [R14+-0x4] ;  /* 0xfffffc000e042984 */ /* 0x0002ac0000000800 */
[--C-:B------:R-:W-:Y:S02]  /*5770*/  @!P6 IMAD R12, R33, 0x4, R14.reuse ;  /* 0x00000004210ce824 */ /* 0x100fe400078e020e */
[----:B------:R-:W-:Y:S01]  /*5780*/  @!P0 IMAD R3, R2, 0x4, R14 ;  /* 0x0000000402038824 */ /* 0x000fe200078e020e */
[----:B-1----:R-:W-:Y:S06]  /*5790*/  @!P1 BRA `(.L_x_130) ;  /* 0x0000000000449947 */ /* 0x002fec0003800000 */
[----:B------:R-:W-:Y:S01]  /*57a0*/  IMAD.MOV.U32 R5, RZ, RZ, 0x1 ;  /* 0x00000001ff057424 */ /* 0x000fe200078e00ff */
[----:B------:R-:W-:-:S07]  /*57b0*/  MOV R6, R33 ;  /* 0x0000002100067202 */ /* 0x000fce0000000f00 */
.L_x_131:
[----:B------:R-:W-:Y:S01]  /*57c0*/  SHF.R.U32.HI R11, RZ, 0x1, R6 ;  /* 0x00000001ff0b7819 */ /* 0x000fe20000011606 */
[----:B------:R-:W-:Y:S05]  /*57d0*/  WARPSYNC.ALL ;  /* 0x0000000000007948 */ /* 0x000fea0003800000 */
[----:B------:R-:W-:Y:S01]  /*57e0*/  BAR.SYNC.DEFER_BLOCKING 0x0 ;  /* 0x0000000000007b1d */ /* 0x000fe20000010000 */
[----:B------:R-:W-:-:S13]  /*57f0*/  ISETP.GE.U32.AND P2, PT, R2, R11, PT ;  /* 0x0000000b0200720c */ /* 0x000fda0003f46070 */
[----:B------:R-:W-:-:S04]  /*5800*/  @!P2 IMAD R7, R26, R5, RZ ;  /* 0x000000051a07a224 */ /* 0x000fc800078e02ff */
[----:B------:R-:W-:-:S04]  /*5810*/  @!P2 IMAD R8, R7, 0x4, R14 ;  /* 0x000000040708a824 */ /* 0x000fc800078e020e */
[C---:B------:R-:W-:Y:S01]  /*5820*/  @!P2 IMAD R7, R5.reuse, 0x4, R8 ;  /* 0x000000040507a824 */ /* 0x040fe200078e0208 */
[----:B------:R-:W-:Y:S01]  /*5830*/  SHF.L.U32 R5, R5, 0x1, RZ ;  /* 0x0000000105057819 */ /* 0x000fe200000006ff */
[----:B------:R-:W-:Y:S04]  /*5840*/  @!P2 LDS R8, [R8+-0x4] ;  /* 0xfffffc000808a984 */ /* 0x000fe80000000800 */
[----:B------:R-:W1:Y:S02]  /*5850*/  @!P2 LDS R9, [R7+-0x4] ;  /* 0xfffffc000709a984 */ /* 0x000e640000000800 */
[----:B-1----:R-:W-:-:S05]  /*5860*/  @!P2 IMAD.IADD R10, R8, 0x1, R9 ;  /* 0x00000001080aa824 */ /* 0x002fca00078e0209 */
[----:B------:R1:W-:Y:S01]  /*5870*/  @!P2 STS [R7+-0x4], R10 ;  /* 0xfffffc0a0700a388 */ /* 0x0003e20000000800 */
[----:B------:R-:W-:Y:S01]  /*5880*/  ISETP.GT.U32.AND P2, PT, R6, 0x3, PT ;  /* 0x000000030600780c */ /* 0x000fe20003f44070 */
[----:B------:R-:W-:-:S12]  /*5890*/  IMAD.MOV.U32 R6, RZ, RZ, R11 ;  /* 0x000000ffff067224 */ /* 0x000fd800078e000b */
[----:B-1----:R-:W-:Y:S05]  /*58a0*/  @P2 BRA `(.L_x_131) ;  /* 0xfffffffc00c42947 */ /* 0x002fea000383ffff */
.L_x_130:
[----:B------:R-:W-:-:S13]  /*58b0*/  ISETP.NE.AND P2, PT, R43, RZ, PT ;  /* 0x000000ff2b00720c */ /* 0x000fda0003f45270 */
[----:B------:R1:W-:Y:S01]  /*58c0*/  @!P2 STS [R12+-0x4], RZ ;  /* 0xfffffcff0c00a388 */ /* 0x0003e20000000800 */
[----:B------:R-:W-:Y:S05]  /*58d0*/  @!P1 BRA `(.L_x_132) ;  /* 0x0000000000409947 */ /* 0x000fea0003800000 */
[----:B------:R-:W-:-:S07]  /*58e0*/  IMAD.MOV.U32 R6, RZ, RZ, 0x1 ;  /* 0x00000001ff067424 */ /* 0x000fce00078e00ff */
.L_x_133:
[----:B------:R-:W-:Y:S01]  /*58f0*/  ISETP.GE.U32.AND P1, PT, R2, R6, PT ;  /* 0x000000060200720c */ /* 0x000fe20003f26070 */
[----:B------:R-:W-:Y:S05]  /*5900*/  WARPSYNC.ALL ;  /* 0x0000000000007948 */ /* 0x000fea0003800000 */
[----:B------:R-:W-:Y:S01]  /*5910*/  BAR.SYNC.DEFER_BLOCKING 0x0 ;  /* 0x0000000000007b1d */ /* 0x000fe20000010000 */
[----:B------:R-:W-:Y:S02]  /*5920*/  SHF.R.U32.HI R5, RZ, 0x1, R5 ;  /* 0x00000001ff057819 */ /* 0x000fe40000011605 */
[----:B------:R-:W-:-:S04]  /*5930*/  SHF.L.U32 R6, R6, 0x1, RZ ;  /* 0x0000000106067819 */ /* 0x000fc800000006ff */
[----:B------:R-:W-:-:S04]  /*5940*/  @!P1 IMAD R7, R26, R5, RZ ;  /* 0x000000051a079224 */ /* 0x000fc800078e02ff */
[----:B------:R-:W-:-:S04]  /*5950*/  @!P1 IMAD R8, R7, 0x4, R14 ;  /* 0x0000000407089824 */ /* 0x000fc800078e020e */
[----:B------:R-:W-:Y:S01]  /*5960*/  @!P1 IMAD R9, R5, 0x4, R8 ;  /* 0x0000000405099824 */ /* 0x000fe200078e0208 */
[----:B------:R-:W-:Y:S04]  /*5970*/  @!P1 LDS R7, [R8+-0x4] ;  /* 0xfffffc0008079984 */ /* 0x000fe80000000800 */
[----:B------:R-:W1:Y:S02]  /*5980*/  @!P1 LDS R10, [R9+-0x4] ;  /* 0xfffffc00090a9984 */ /* 0x000e640000000800 */
[----:B-1----:R-:W-:Y:S02]  /*5990*/  @!P1 IMAD.IADD R12, R7, 0x1, R10 ;  /* 0x00000001070c9824 */ /* 0x002fe400078e020a */
[----:B------:R4:W-:Y:S04]  /*59a0*/  @!P1 STS [R8+-0x4], R10 ;  /* 0xfffffc0a08009388 */ /* 0x0009e80000000800 */
[----:B------:R4:W-:Y:S01]  /*59b0*/  @!P1 STS [R9+-0x4], R12 ;  /* 0xfffffc0c09009388 */ /* 0x0009e20000000800 */
[----:B------:R-:W-:-:S13]  /*59c0*/  ISETP.GE.AND P1, PT, R6, R33, PT ;  /* 0x000000210600720c */ /* 0x000fda0003f26270 */
[----:B----4-:R-:W-:Y:S05]  /*59d0*/  @!P1 BRA `(.L_x_133) ;  /* 0xfffffffc00c49947 */ /* 0x010fea000383ffff */
.L_x_132:
[----:B------:R-:W4:Y:S01]  /*59e0*/  @!P0 LDS R5, [R3] ;  /* 0x0000000003058984 */ /* 0x000f220000000800 */
[----:B--2---:R-:W-:Y:S01]  /*59f0*/  IMAD.IADD R4, R39, 0x1, R4 ;  /* 0x0000000127047824 */ /* 0x004fe200078e0204 */
[----:B------:R-:W-:Y:S05]  /*5a00*/  WARPSYNC.ALL ;  /* 0x0000000000007948 */ /* 0x000fea0003800000 */
[----:B----4-:R-:W-:-:S05]  /*5a10*/  @!P0 IMAD.IADD R4, R4, 0x1, R5 ;  /* 0x0000000104048824 */ /* 0x010fca00078e0205 */
[----:B------:R2:W-:Y:S01]  /*5a20*/  @!P0 STS [R3], R4 ;  /* 0x0000000403008388 */ /* 0x0005e20000000800 */
[----:B------:R-:W-:Y:S06]  /*5a30*/  BAR.SYNC.DEFER_BLOCKING 0x0 ;  /* 0x0000000000007b1d */ /* 0x000fec0000010000 */
[----:B------:R-:W-:Y:S05]  /*5a40*/  BRA `(.L_x_134) ;  /* 0x0000000000bc7947 */ /* 0x000fea0003800000 */
.L_x_129:
[----:B------:R-:W-:-:S04]  /*5a50*/  ISETP.NE.AND P0, PT, R43, RZ, PT ;  /* 0x000000ff2b00720c */ /* 0x000fc80003f05270 */
[----:B------:R-:W-:-:S13]  /*5a60*/  ISETP.LE.OR P0, PT, R37, R42, P0 ;  /* 0x0000002a2500720c */ /* 0x000fda0000703670 */
[----:B------:R-:W-:Y:S05]  /*5a70*/  @P0 BRA `(.L_x_134) ;  /* 0x0000000000b00947 */ /* 0x000fea0003800000 */
[----:B------:R-:W-:Y:S01]  /*5a80*/  IMAD R6, R33, R41, RZ ;  /* 0x0000002921067224 */ /* 0x000fe200078e02ff */
[----:B------:R-:W-:Y:S03]  /*5a90*/  BSSY.RECONVERGENT B1, `(.L_x_135) ;  /* 0x0000018000017945 */ /* 0x000fe60003800200 */
[----:B------:R-:W-:Y:S02]  /*5aa0*/  IMAD.IADD R4, R37, 0x1, -R6 ;  /* 0x0000000125047824 */ /* 0x000fe400078e0a06 */
[----:B------:R-:W-:-:S03]  /*5ab0*/  IMAD.IADD R5, R6, 0x1, -R37 ;  /* 0x0000000106057824 */ /* 0x000fc600078e0a25 */
[----:B------:R-:W-:Y:S02]  /*5ac0*/  LOP3.LUT P0, R6, R4, 0x3, RZ, 0xc0, !PT ;  /* 0x0000000304067812 */ /* 0x000fe4000780c0ff */
[----:B------:R-:W-:Y:S02]  /*5ad0*/  ISETP.GT.U32.AND P1, PT, R5, -0x4, PT ;  /* 0xfffffffc0500780c */ /* 0x000fe40003f24070 */
[----:B------:R-:W-:-:S09]  /*5ae0*/  MOV R4, R42 ;  /* 0x0000002a00047202 */ /* 0x000fd20000000f00 */
[----:B------:R-:W-:Y:S05]  /*5af0*/  @!P0 BRA `(.L_x_136) ;  /* 0x0000000000448947 */ /* 0x000fea0003800000 */
[----:B------:R-:W-:Y:S01]  /*5b00*/  IMAD R7, R42, 0x4, R3 ;  /* 0x000000042a077824 */ /* 0x000fe200078e0203 */
[----:B------:R-:W-:-:S04]  /*5b10*/  ISETP.NE.AND P0, PT, R6, 0x1, PT ;  /* 0x000000010600780c */ /* 0x000fc80003f05270 */
[----:B------:R-:W1:Y:S02]  /*5b20*/  LDS R4, [R7+-0x4] ;  /* 0xfffffc0007047984 */ /* 0x000e640000000800 */
[----:B-1----:R-:W-:Y:S02]  /*5b30*/  IMAD.IADD R8, R39, 0x1, R4 ;  /* 0x0000000127087824 */ /* 0x002fe400078e0204 */
[----:B------:R1:W2:Y:S01]  /*5b40*/  LDS R39, [R7] ;  /* 0x0000000007277984 */ /* 0x0002a20000000800 */
[----:B------:R-:W-:-:S03]  /*5b50*/  VIADD R4, R42, 0x1 ;  /* 0x000000012a047836 */ /* 0x000fc60000000000 */
[----:B------:R1:W-:Y:S01]  /*5b60*/  STS [R7], R8 ;  /* 0x0000000807007388 */ /* 0x0003e20000000800 */
[----:B------:R-:W-:Y:S05]  /*5b70*/  @!P0 BRA `(.L_x_136) ;  /* 0x0000000000248947 */ /* 0x000fea0003800000 */
[----:B-12---:R-:W-:Y:S01]  /*5b80*/  IMAD.IADD R8, R39, 0x1, R8 ;  /* 0x0000000127087824 */ /* 0x006fe200078e0208 */
[----:B------:R-:W-:Y:S01]  /*5b90*/  ISETP.NE.AND P0, PT, R6, 0x2, PT ;  /* 0x000000020600780c */ /* 0x000fe20003f05270 */
[----:B------:R-:W1:Y:S01]  /*5ba0*/  LDS R39, [R7+0x4] ;  /* 0x0000040007277984 */ /* 0x000e620000000800 */
[----:B------:R-:W-:-:S03]  /*5bb0*/  VIADD R4, R42, 0x2 ;  /* 0x000000022a047836 */ /* 0x000fc60000000000 */
[----:B------:R4:W-:Y:S08]  /*5bc0*/  STS [R7+0x4], R8 ;  /* 0x0000040807007388 */ /* 0x0009f00000000800 */
[----:B------:R-:W-:Y:S01]  /*5bd0*/  @P0 VIADD R4, R42, 0x3 ;  /* 0x000000032a040836 */ /* 0x000fe20000000000 */
[----:B-1----:R-:W-:Y:S02]  /*5be0*/  @P0 IADD3 R5, PT, PT, R39, R8, RZ ;  /* 0x0000000827050210 */ /* 0x002fe40007ffe0ff */
[----:B------:R4:W1:Y:S04]  /*5bf0*/  @P0 LDS R39, [R7+0x8] ;  /* 0x0000080007270984 */ /* 0x0008680000000800 */
[----:B------:R4:W-:Y:S02]  /*5c00*/  @P0 STS [R7+0x8], R5 ;  /* 0x0000080507000388 */ /* 0x0009e40000000800 */
.L_x_136:
[----:B------:R-:W-:Y:S05]  /*5c10*/  BSYNC.RECONVERGENT B1 ;  /* 0x0000000000017941 */ /* 0x000fea0003800200 */
.L_x_135:
[----:B------:R-:W-:Y:S05]  /*5c20*/  @P1 BRA `(.L_x_134) ;  /* 0x0000000000441947 */ /* 0x000fea0003800000 */
.L_x_137:
[C---:B--2-4-:R-:W-:Y:S02]  /*5c30*/  IMAD R5, R4.reuse, 0x4, R3 ;  /* 0x0000000404057824 */ /* 0x054fe400078e0203 */
[----:B------:R-:W-:-:S03]  /*5c40*/  VIADD R4, R4, 0x4 ;  /* 0x0000000404047836 */ /* 0x000fc60000000000 */
[----:B------:R-:W2:Y:S02]  /*5c50*/  LDS R6, [R5+-0x4] ;  /* 0xfffffc0005067984 */ /* 0x000ea40000000800 */
[----:B------:R-:W-:Y:S02]  /*5c60*/  ISETP.NE.AND P0, PT, R4, R37, PT ;  /* 0x000000250400720c */ /* 0x000fe40003f05270 */
[----:B-1----:R-:W1:Y:S04]  /*5c70*/  LDS R7, [R5] ;  /* 0x0000000005077984 */ /* 0x002e680000000800 */
[----:B------:R-:W4:Y:S04]  /*5c80*/  LDS R9, [R5+0x4] ;  /* 0x0000040005097984 */ /* 0x000f280000000800 */
[----:B------:R-:W5:Y:S01]  /*5c90*/  LDS R11, [R5+0x8] ;  /* 0x00000800050b7984 */ /* 0x000f620000000800 */
[----:B0-2---:R-:W-:-:S03]  /*5ca0*/  IMAD.IADD R6, R6, 0x1, R39 ;  /* 0x0000000106067824 */ /* 0x005fc600078e0227 */
[----:B------:R2:W0:Y:S02]  /*5cb0*/  LDS R39, [R5+0xc] ;  /* 0x00000c0005277984 */ /* 0x0004240000000800 */
[----:B-1----:R-:W-:Y:S02]  /*5cc0*/  IADD3 R8, PT, PT, R6, R7, RZ ;  /* 0x0000000706087210 */ /* 0x002fe40007ffe0ff */
[----:B------:R2:W-:Y:S03]  /*5cd0*/  STS [R5], R6 ;  /* 0x0000000605007388 */ /* 0x0005e60000000800 */
[----:B----4-:R-:W-:Y:S01]  /*5ce0*/  IMAD.IADD R10, R8, 0x1, R9 ;  /* 0x00000001080a7824 */ /* 0x010fe200078e0209 */
[----:B------:R2:W-:Y:S03]  /*5cf0*/  STS [R5+0x4], R8 ;  /* 0x0000040805007388 */ /* 0x0005e60000000800 */
[----:B-----5:R-:W-:Y:S01]  /*5d00*/  IMAD.IADD R12, R10, 0x1, R11 ;  /* 0x000000010a0c7824 */ /* 0x020fe200078e020b */
[----:B------:R2:W-:Y:S04]  /*5d10*/  STS [R5+0x8], R10 ;  /* 0x0000080a05007388 */ /* 0x0005e80000000800 */
[----:B------:R2:W-:Y:S01]  /*5d20*/  STS [R5+0xc], R12 ;  /* 0x00000c0c05007388 */ /* 0x0005e20000000800 */
[----:B------:R-:W-:Y:S05]  /*5d30*/  @P0 BRA `(.L_x_137) ;  /* 0xfffffffc00bc0947 */ /* 0x000fea000383ffff */
.L_x_134:
[----:B------:R-:W-:Y:S05]  /*5d40*/  BSYNC.RECONVERGENT B0 ;  /* 0x0000000000007941 */ /* 0x000fea0003800200 */
.L_x_128:
[----:B------:R-:W-:Y:S01]  /*5d50*/  ISETP.GE.AND P0, PT, R44, R37, PT ;  /* 0x000000252c00720c */ /* 0x000fe20003f06270 */
[----:B------:R-:W-:-:S12]  /*5d60*/  VIADD R41, R41, 0x1 ;  /* 0x0000000129297836 */ /* 0x000fd80000000000 */
[----:B------:R-:W-:Y:S05]  /*5d70*/  @!P0 BRA `(.L_x_138) ;  /* 0xfffffff000188947 */ /* 0x000fea000383ffff */
.L_x_114:
[----:B------:R-:W-:Y:S05]  /*5d80*/  WARPSYNC.ALL ;  /* 0x0000000000007948 */ /* 0x000fea0003800000 */
[----:B------:R-:W-:Y:S08]  /*5d90*/  BAR.SYNC.DEFER_BLOCKING 0x0 ;  /* 0x0000000000007b1d */ /* 0x000ff00000010000 */
[----:B------:R-:W-:Y:S01]  /*5da0*/  BAR.SYNC.DEFER_BLOCKING 0x0 ;  /* 0x0000000000007b1d */ /* 0x000fe20000010000 */
[----:B------:R-:W-:-:S13]  /*5db0*/  ISETP.NE.AND P0, PT, R2, RZ, PT ;  /* 0x000000ff0200720c */ /* 0x000fda0003f05270 */
[----:B------:R-:W-:Y:S05]  /*5dc0*/  @P0 BRA `(.L_x_139) ;  /* 0x0000002c00540947 */ /* 0x000fea0003800000 */
[----:B------:R-:W5:Y:S01]  /*5dd0*/  LDC R17, c[0x0][0x38c] ;  /* 0x0000e300ff117b82 */ /* 0x000f620000000800 */
[----:B-12-4-:R-:W-:Y:S01]  /*5de0*/  MOV R8, 0x0 ;  /* 0x0000000000087802 */ /* 0x016fe20000000f00 */
[----:B------:R-:W0:Y:S01]  /*5df0*/  LDCU.64 UR4, c[0x4][0x28] ;  /* 0x01000500ff0477ac */ /* 0x000e220008000a00 */
[----:B------:R-:W-:-:S05]  /*5e00*/  CS2R R6, SRZ ;  /* 0x0000000000067805 */ /* 0x000fca000001ff00 */
[----:B------:R-:W1:Y:S01]  /*5e10*/  LDC.64 R8, c[0x4][R8] ;  /* 0x0100000008087b82 */ /* 0x000e620000000a00 */
[----:B0-----:R-:W-:Y:S01]  /*5e20*/  MOV R4, UR4 ;  /* 0x0000000400047c02 */ /* 0x001fe20008000f00 */
[----:B------:R-:W-:Y:S01]  /*5e30*/  IMAD.U32 R5, RZ, RZ, UR5 ;  /* 0x00000005ff057e24 */ /* 0x000fe2000f8e00ff */
[----:B-----5:R-:W-:-:S04]  /*5e40*/  ISETP.NE.AND P0, PT, R17, 0x1f, PT ;  /* 0x0000001f1100780c */ /* 0x020fc80003f05270 */
[----:B------:R-:W-:-:S09]  /*5e50*/  P2R R0, PR, RZ, 0x1 ;  /* 0x00000001ff007803 */ /* 0x000fd20000000000 */
[----:B------:R-:W-:-:S07]  /*5e60*/  LEPC R20, `(.L_x_140) ;  /* 0x000000001014794e */ /* 0x000fce0000000000 */
[----:B-1-3--:R-:W-:Y:S05]  /*5e70*/  CALL.ABS.NOINC R8 ;  /* 0x0000000008007343 */ /* 0x00afea0003c00000 */
.L_x_140:
        /* <DEDUP_REMOVED lines=8> */
.L_x_141:
[----:B------:R-:W-:-:S13]  /*5f00*/  ISETP.NE.AND P6, PT, R17, 0x1f, PT ;  /* 0x0000001f1100780c */ /* 0x000fda0003fc5270 */
[----:B------:R-:W-:Y:S05]  /*5f10*/  @!P6 BRA `(.L_x_142) ;  /* 0x0000000400a4e947 */ /* 0x000fea0003800000 */
[----:B------:R-:W-:Y:S01]  /*5f20*/  ISETP.GE.AND P0, PT, R37, 0x4, PT ;  /* 0x000000042500780c */ /* 0x000fe20003f06270 */
[----:B------:R-:W-:-:S12]  /*5f30*/  IMAD.MOV.U32 R0, RZ, RZ, RZ ;  /* 0x000000ffff007224 */ /* 0x000fd800078e00ff */
[----:B------:R-:W-:Y:S05]  /*5f40*/  @!P0 BRA `(.L_x_143) ;  /* 0x0000000000d88947 */ /* 0x000fea0003800000 */
[----:B------:R-:W-:Y:S01]  /*5f50*/  HFMA2 R19, -RZ, RZ, 0, 0 ;  /* 0x00000000ff137431 */ /* 0x000fe200000001ff */
[----:B------:R-:W-:Y:S06]  /*5f60*/  BSSY.RECONVERGENT B6, `(.L_x_144) ;  /* 0x0000033000067945 */ /* 0x000fec0003800200 */
.L_x_149:
        /* <DEDUP_REMOVED lines=18> */
.L_x_145:
        /* <DEDUP_REMOVED lines=10> */
.L_x_146:
        /* <DEDUP_REMOVED lines=10> */
.L_x_147:
        /* <DEDUP_REMOVED lines=10> */
.L_x_148:
[----:B------:R-:W-:-:S13]  /*6270*/  ISETP.NE.AND P6, PT, R24, RZ, PT ;  /* 0x000000ff1800720c */ /* 0x000fda0003fc5270 */
[----:B------:R-:W-:Y:S05]  /*6280*/  @P6 BRA `(.L_x_149) ;  /* 0xfffffffc00386947 */ /* 0x000fea000383ffff */
[----:B------:R-:W-:Y:S05]  /*6290*/  BSYNC.RECONVERGENT B6 ;  /* 0x0000000000067941 */ /* 0x000fea0003800200 */
.L_x_144:
[----:B------:R-:W-:-:S07]  /*62a0*/  IMAD.MOV.U32 R0, RZ, RZ, R34 ;  /* 0x000000ffff007224 */ /* 0x000fce00078e0022 */
.L_x_143:
        /* <DEDUP_REMOVED lines=21> */
.L_x_150:
        /* <DEDUP_REMOVED lines=15> */
.L_x_151:
        /* <DEDUP_REMOVED lines=12> */
.L_x_142:
        /* <DEDUP_REMOVED lines=11> */
.L_x_152:
[----:B------:R-:W-:-:S13]  /*6660*/  ISETP.GE.AND P6, PT, R17, 0x1, PT ;  /* 0x000000011100780c */ /* 0x000fda0003fc6270 */
[----:B------:R-:W-:Y:S05]  /*6670*/  @!P6 BRA `(.L_x_139) ;  /* 0x000000240028e947 */ /* 0x000fea0003800000 */
[----:B------:R-:W0:Y:S01]  /*6680*/  LDC R17, c[0x0][0x388] ;  /* 0x0000e200ff117b82 */ /* 0x000e220000000800 */
[----:B------:R-:W-:Y:S02]  /*6690*/  IMAD.MOV.U32 R19, RZ, RZ, RZ ;  /* 0x000000ffff137224 */ /* 0x000fe400078e00ff */
[----:B0-----:R-:W-:-:S05]  /*66a0*/  VIADD R0, R17, 0xffffffff ;  /* 0xffffffff11007836 */ /* 0x001fca0000000000 */
[----:B------:R-:W-:-:S13]  /*66b0*/  ISETP.GE.U32.AND P0, PT, R0, 0x7, PT ;  /* 0x000000070000780c */ /* 0x000fda0003f06070 */
[----:B------:R-:W-:Y:S05]  /*66c0*/  @!P0 BRA `(.L_x_153) ;  /* 0x00000010009c8947 */ /* 0x000fea0003800000 */
[----:B------:R-:W-:Y:S01]  /*66d0*/  HFMA2 R19, -RZ, RZ, 0, 0 ;  /* 0x00000000ff137431 */ /* 0x000fe200000001ff */
[----:B------:R-:W-:Y:S06]  /*66e0*/  BSSY.RECONVERGENT B6, `(.L_x_154) ;  /* 0x0000124000067945 */ /* 0x000fec0003800200 */
.L_x_171:
[----:B------:R-:W-:Y:S01]  /*66f0*/  IMAD R3, R19, 0x4, R38 ;  /* 0x0000000413037824 */ /* 0x000fe200078e0226 */
[----:B0-----:R-:W0:Y:S01]  /*6700*/  S2R R0, SR_CgaCtaId ;  /* 0x0000000000007919 */ /* 0x001e220000008800 */
[----:B------:R-:W-:Y:S01]  /*6710*/  MOV R25, 0x400 ;  /* 0x0000040000197802 */ /* 0x000fe20000000f00 */
[----:B------:R-:W1:Y:S01]  /*6720*/  LDCU.64 UR4, c[0x4][0x30] ;  /* 0x01000600ff0477ac */ /* 0x000e620008000a00 */
[----:B------:R-:W-:Y:S02]  /*6730*/  MOV R10, 0x0 ;  /* 0x00000000000a7802 */ /* 0x000fe40000000f00 */
[----:B------:R-:W2:Y:S01]  /*6740*/  LDS R3, [R3] ;  /* 0x0000000003037984 */ /* 0x000ea20000000800 */
[----:B------:R-:W-:-:S03]  /*6750*/  IADD3 R6, P0, PT, R23, 0x8, RZ ;  /* 0x0000000817067810 */ /* 0x000fc60007f1e0ff */
[----:B------:R-:W3:Y:S02]  /*6760*/  LDC.64 R10, c[0x4][R10] ;  /* 0x010000000a0a7b82 */ /* 0x000ee40000000a00 */
[----:B------:R-:W-:-:S04]  /*6770*/  IMAD.X R42, RZ, RZ, R22, P0 ;  /* 0x000000ffff2a7224 */ /* 0x000fc800000e0616 */
[----:B------:R-:W-:Y:S01]  /*6780*/  IMAD.MOV.U32 R7, RZ, RZ, R42 ;  /* 0x000000ffff077224 */ /* 0x000fe200078e002a */
[----:B-1----:R-:W-:Y:S01]  /*6790*/  MOV R4, UR4 ;  /* 0x0000000400047c02 */ /* 0x002fe20008000f00 */
[----:B------:R-:W-:Y:S01]  /*67a0*/  IMAD.U32 R5, RZ, RZ, UR5 ;  /* 0x00000005ff057e24 */ /* 0x000fe2000f8e00ff */
[----:B0-----:R-:W-:Y:S02]  /*67b0*/  LEA R25, R0, R25, 0x18 ;  /* 0x0000001900197211 */ /* 0x001fe400078ec0ff */
[----:B--2---:R-:W-:-:S04]  /*67c0*/  SHF.R.S32.HI R8, RZ, R32, R3 ;  /* 0x00000020ff087219 */ /* 0x004fc80000011403 */
[----:B------:R-:W-:-:S05]  /*67d0*/  LOP3.LUT R8, R8, R35, RZ, 0x30, !PT ;  /* 0x0000002308087212 */ /* 0x000fca00078e30ff */
[----:B------:R-:W-:Y:S02]  /*67e0*/  IMAD R44, R8, 0x4, R25 ;  /* 0x00000004082c7824 */ /* 0x000fe400078e0219 */
[----:B------:R-:W-:-:S03]  /*67f0*/  IMAD.MOV.U32 R9, RZ, RZ, R8 ;  /* 0x000000ffff097224 */ /* 0x000fc600078e0008 */
[----:B------:R-:W0:Y:S04]  /*6800*/  LDS R0, [R44] ;  /* 0x000000002c007984 */ /* 0x000e280000000800 */
[----:B------:R1:W-:Y:S04]  /*6810*/  STL.64 [R1+0x8], R8 ;  /* 0x0000080801007387 */ /* 0x0003e80000100a00 */
[----:B0--3--:R1:W-:Y:S02]  /*6820*/  STL [R1+0x10], R0 ;  /* 0x0000100001007387 */ /* 0x0093e40000100800 */
[----:B------:R-:W-:-:S07]  /*6830*/  LEPC R20, `(.L_x_155) ;  /* 0x000000001014794e */ /* 0x000fce0000000000 */
[----:B-1----:R-:W-:Y:S05]  /*6840*/  CALL.ABS.NOINC R10 ;  /* 0x000000000a007343 */ /* 0x002fea0003c00000 */
.L_x_155:
[----:B------:R-:W-:Y:S01]  /*6850*/  IMAD R41, R19, 0x4, R38 ;  /* 0x0000000413297824 */ /* 0x000fe200078e0226 */
[----:B------:R-:W0:Y:S01]  /*6860*/  LDS R18, [R44] ;  /* 0x000000002c127984 */ /* 0x000e220000000800 */
[----:B------:R-:W-:Y:S01]  /*6870*/  MOV R39, 0x0 ;  /* 0x0000000000277802 */ /* 0x000fe20000000f00 */
[----:B------:R-:W1:Y:S01]  /*6880*/  LDCU.64 UR4, c[0x4][0x38] ;  /* 0x01000700ff0477ac */ /* 0x000e620008000a00 */
[----:B------:R-:W-:Y:S01]  /*6890*/  VIADD R43, R23, 0x8 ;  /* 0x00000008172b7836 */ /* 0x000fe20000000000 */
[----:B------:R-:W2:Y:S01]  /*68a0*/  LDS R0, [R41] ;  /* 0x0000000029007984 */ /* 0x000ea20000000800 */
[----:B------:R3:W4:Y:S01]  /*68b0*/  LDC.64 R8, c[0x4][R39] ;  /* 0x0100000027087b82 */ /* 0x0007220000000a00 */
[----:B------:R-:W-:Y:S02]  /*68c0*/  IMAD.MOV.U32 R7, RZ, RZ, R42 ;  /* 0x000000ffff077224 */ /* 0x000fe400078e002a */
[----:B------:R-:W-:Y:S01]  /*68d0*/  IMAD.MOV.U32 R6, RZ, RZ, R43 ;  /* 0x000000ffff067224 */ /* 0x000fe200078e002b */
[----:B-1----:R-:W-:Y:S01]  /*68e0*/  MOV R4, UR4 ;  /* 0x0000000400047c02 */ /* 0x002fe20008000f00 */
[----:B------:R-:W-:Y:S01]  /*68f0*/  IMAD.U32 R5, RZ, RZ, UR5 ;  /* 0x00000005ff057e24 */ /* 0x000fe2000f8e00ff */
[----:B0-----:R3:W-:Y:S04]  /*6900*/  STL.64 [R1+0x8], R18 ;  /* 0x0000081201007387 */ /* 0x0017e80000100a00 */
[----:B--2---:R3:W-:Y:S02]  /*6910*/  STL [R1+0x10], R0 ;  /* 0x0000100001007387 */ /* 0x0047e40000100800 */
[----:B------:R-:W-:-:S07]  /*6920*/  LEPC R20, `(.L_x_156) ;  /* 0x000000001014794e */ /* 0x000fce0000000000 */
[----:B---34-:R-:W-:Y:S05]  /*6930*/  CALL.ABS.NOINC R8 ;  /* 0x0000000008007343 */ /* 0x018fea0003c00000 */
.L_x_156:
[----:B------:R-:W0:Y:S01]  /*6940*/  LDS R5, [R44] ;  /* 0x000000002c057984 */ /* 0x000e220000000800 */
[----:B------:R1:W2:Y:S01]  /*6950*/  LDC.64 R10, c[0x4][R39] ;  /* 0x01000000270a7b82 */ /* 0x0002a20000000a00 */
[----:B------:R-:W3:Y:S01]  /*6960*/  LDCU.64 UR4, c[0x4][0x30] ;  /* 0x01000600ff0477ac */ /* 0x000ee20008000a00 */
[----:B------:R-:W-:Y:S01]  /*6970*/  MOV R6, R43 ;  /* 0x0000002b00067202 */ /* 0x000fe20000000f00 */
[----:B------:R-:W4:Y:S01]  /*6980*/  LDS R3, [R41] ;  /* 0x0000000029037984 */ /* 0x000f220000000800 */
[C---:B0-----:R-:W-:Y:S01]  /*6990*/  VIADD R7, R5.reuse, 0x1 ;  /* 0x0000000105077836 */ /* 0x041fe20000000000 */
[----:B------:R-:W-:-:S04]  /*69a0*/  LEA R4, R5, R36, 0x2 ;  /* 0x0000002405047211 */ /* 0x000fc800078e10ff */
[----:B------:R0:W-:Y:S04]  /*69b0*/  STS [R44], R7 ;  /* 0x000000072c007388 */ /* 0x0001e80000000800 */
[----:B----4-:R3:W-:Y:S04]  /*69c0*/  STS [R4], R3 ;  /* 0x0000000304007388 */ /* 0x0107e80000000800 */
[----:B------:R-:W4:Y:S01]  /*69d0*/  LDS R5, [R41+0x4] ;  /* 0x0000040029057984 */ /* 0x000f220000000800 */
[----:B0-----:R-:W-:Y:S02]  /*69e0*/  IMAD.MOV.U32 R7, RZ, RZ, R42 ;  /* 0x000000ffff077224 */ /* 0x001fe400078e002a */
[----:B---3--:R-:W-:Y:S01]  /*69f0*/  IMAD.U32 R4, RZ, RZ, UR4 ;  /* 0x00000004ff047e24 */ /* 0x008fe2000f8e00ff */
[----:B----4-:R-:W-:Y:S01]  /*6a00*/  SHF.R.S32.HI R8, RZ, R32, R5 ;  /* 0x00000020ff087219 */ /* 0x010fe20000011405 */
[----:B------:R-:W-:-:S03]  /*6a10*/  IMAD.U32 R5, RZ, RZ, UR5 ;  /* 0x00000005ff057e24 */ /* 0x000fc6000f8e00ff */
[----:B------:R-:W-:-:S05]  /*6a20*/  LOP3.LUT R8, R8, R35, RZ, 0x30, !PT ;  /* 0x0000002308087212 */ /* 0x000fca00078e30ff */
[----:B------:R-:W-:Y:S02]  /*6a30*/  IMAD R24, R8, 0x4, R25 ;  /* 0x0000000408187824 */ /* 0x000fe400078e0219 */
[----:B------:R-:W-:-:S03]  /*6a40*/  IMAD.MOV.U32 R9, RZ, RZ, R8 ;  /* 0x000000ffff097224 */ /* 0x000fc600078e0008 */
[----:B------:R-:W0:Y:S04]  /*6a50*/  LDS R0, [R24] ;  /* 0x0000000018007984 */ /* 0x000e280000000800 */
[----:B------:R1:W-:Y:S04]  /*6a60*/  STL.64 [R1+0x8], R8 ;  /* 0x0000080801007387 */ /* 0x0003e80000100a00 */
[----:B0-2---:R1:W-:Y:S02]  /*6a70*/  STL [R1+0x10], R0 ;  /* 0x0000100001007387 */ /* 0x0053e40000100800 */
[----:B------:R-:W-:-:S07]  /*6a80*/  LEPC R20, `(.L_x_157) ;  /* 0x000000001014794e */ /* 0x000fce0000000000 */
[----:B-1----:R-:W-:Y:S05]  /*6a90*/  CALL.ABS.NOINC R10 ;  /* 0x000000000a007343 */ /* 0x002fea0003c00000 */
.L_x_157:
[----:B------:R-:W0:Y:S01]  /*6aa0*/  LDS R8, [R24] ;  /* 0x0000000018087984 */ /* 0x000e220000000800 */
[----:B------:R-:W-:Y:S01]  /*6ab0*/  VIADD R9, R19, 0x1 ;  /* 0x0000000113097836 */ /* 0x000fe20000000000 */
[----:B------:R1:W2:Y:S01]  /*6ac0*/  LDC.64 R10, c[0x4][R39] ;  /* 0x01000000270a7b82 */ /* 0x0002a20000000a00 */
[----:B------:R-:W3:Y:S01]  /*6ad0*/  LDCU.64 UR4, c[0x4][0x38] ;  /* 0x01000700ff0477ac */ /* 0x000ee20008000a00 */
[----:B------:R-:W4:Y:S01]  /*6ae0*/  LDS R0, [R41+0x4] ;  /* 0x0000040029007984 */ /* 0x000f220000000800 */
[----:B------:R-:W-:Y:S01]  /*6af0*/  MOV R6, R43 ;  /* 0x0000002b00067202 */ /* 0x000fe20000000f00 */
[----:B------:R-:W-:Y:S02]  /*6b00*/  IMAD.MOV.U32 R7, RZ, RZ, R42 ;  /* 0x000000ffff077224 */ /* 0x000fe400078e002a */
[----:B---3--:R-:W-:Y:S02]  /*6b10*/  IMAD.U32 R4, RZ, RZ, UR4 ;  /* 0x00000004ff047e24 */ /* 0x008fe4000f8e00ff */
[----:B------:R-:W-:Y:S01]  /*6b20*/  IMAD.U32 R5, RZ, RZ, UR5 ;  /* 0x00000005ff057e24 */ /* 0x000fe2000f8e00ff */
[----:B0-----:R1:W-:Y:S04]  /*6b30*/  STL.64 [R1+0x8], R8 ;  /* 0x0000080801007387 */ /* 0x0013e80000100a00 */
[----:B----4-:R1:W-:Y:S02]  /*6b40*/  STL [R1+0x10], R0 ;  /* 0x0000100001007387 */ /* 0x0103e40000100800 */
[----:B------:R-:W-:-:S07]  /*6b50*/  LEPC R20, `(.L_x_158) ;  /* 0x000000001014794e */ /* 0x000fce0000000000 */
[----:B-12---:R-:W-:Y:S05]  /*6b60*/  CALL.ABS.NOINC R10 ;  /* 0x000000000a007343 */ /* 0x006fea0003c00000 */
.L_x_158:
[----:B------:R-:W0:Y:S01]  /*6b70*/  LDS R5, [R24] ;  /* 0x0000000018057984 */ /* 0x000e220000000800 */
[----:B------:R1:W2:Y:S01]  /*6b80*/  LDC.64 R10, c[0x4][R39] ;  /* 0x01000000270a7b82 */ /* 0x0002a20000000a00 */
[----:B------:R-:W3:Y:S01]  /*6b90*/  LDCU.64 UR4, c[0x4][0x30] ;  /* 0x01000600ff0477ac */ /* 0x000ee20008000a00 */
[----:B------:R-:W-:Y:S01]  /*6ba0*/  IMAD.MOV.U32 R6, RZ, RZ, R43 ;  /* 0x000000ffff067224 */ /* 0x000fe200078e002b */
[----:B------:R-:W4:Y:S01]  /*6bb0*/  LDS R3, [R41+0x4] ;  /* 0x0000040029037984 */ /* 0x000f220000000800 */
[C---:B0-----:R-:W-:Y:S02]  /*6bc0*/  VIADD R7, R5.reuse, 0x1 ;  /* 0x0000000105077836 */ /* 0x041fe40000000000 */
[----:B------:R-:W-:-:S03]  /*6bd0*/  IMAD R4, R5, 0x4, R36 ;  /* 0x0000000405047824 */ /* 0x000fc600078e0224 */
[----:B------:R0:W-:Y:S04]  /*6be0*/  STS [R24], R7 ;  /* 0x0000000718007388 */ /* 0x0001e80000000800 */
[----:B----4-:R3:W-:Y:S04]  /*6bf0*/  STS [R4], R3 ;  /* 0x0000000304007388 */ /* 0x0107e80000000800 */
[----:B------:R-:W4:Y:S01]  /*6c00*/  LDS R5, [R41+0x8] ;  /* 0x0000080029057984 */ /* 0x000f220000000800 */
[----:B0-----:R-:W-:Y:S02]  /*6c10*/  IMAD.MOV.U32 R7, RZ, RZ, R42 ;  /* 0x000000ffff077224 */ /* 0x001fe400078e002a */
[----:B---3--:R-:W-:Y:S01]  /*6c20*/  IMAD.U32 R4, RZ, RZ, UR4 ;  /* 0x00000004ff047e24 */ /* 0x008fe2000f8e00ff */
[----:B----4-:R-:W-:Y:S01]  /*6c30*/  SHF.R.S32.HI R8, RZ, R32, R5 ;  /* 0x00000020ff087219 */ /* 0x010fe20000011405 */
[----:B------:R-:W-:-:S03]  /*6c40*/  IMAD.U32 R5, RZ, RZ, UR5 ;  /* 0x00000005ff057e24 */ /* 0x000fc6000f8e00ff */
[----:B------:R-:W-:-:S04]  /*6c50*/  LOP3.LUT R8, R8, R35, RZ, 0x30, !PT ;  /* 0x0000002308087212 */ /* 0x000fc800078e30ff */
[----:B------:R-:W-:Y:S01]  /*6c60*/  MOV R9, R8 ;  /* 0x0000000800097202 */ /* 0x000fe20000000f00 */
[----:B------:R-:W-:-:S04]  /*6c70*/  IMAD R18, R8, 0x4, R25 ;  /* 0x0000000408127824 */ /* 0x000fc800078e0219 */
[----:B------:R-:W-:Y:S04]  /*6c80*/  STL.64 [R1+0x8], R8 ;  /* 0x0000080801007387 */ /* 0x000fe80000100a00 */
[----:B------:R-:W0:Y:S04]  /*6c90*/  LDS R0, [R18] ;  /* 0x0000000012007984 */ /* 0x000e280000000800 */
[----:B0-2---:R1:W-:Y:S02]  /*6ca0*/  STL [R1+0x10], R0 ;  /* 0x0000100001007387 */ /* 0x0053e40000100800 */
[----:B------:R-:W-:-:S07]  /*6cb0*/  LEPC R20, `(.L_x_159) ;  /* 0x000000001014794e */ /* 0x000fce0000000000 */
[----:B-1----:R-:W-:Y:S05]  /*6cc0*/  CALL.ABS.NOINC R10 ;  /* 0x000000000a007343 */ /* 0x002fea0003c00000 */
.L_x_159:
[----:B------:R-:W0:Y:S01]  /*6cd0*/  LDS R8, [R18] ;  /* 0x0000000012087984 */ /* 0x000e220000000800 */
[----:B------:R-:W-:Y:S01]  /*6ce0*/  IADD3 R9, PT, PT, R19, 0x2, RZ ;  /* 0x0000000213097810 */ /* 0x000fe20007ffe0ff */
[----:B------:R1:W2:Y:S01]  /*6cf0*/  LDC.64 R10, c[0x4][R39] ;  /* 0x01000000270a7b82 */ /* 0x0002a20000000a00 */
[----:B------:R-:W3:Y:S01]  /*6d00*/  LDCU.64 UR4, c[0x4][0x38] ;  /* 0x01000700ff0477ac */ /* 0x000ee20008000a00 */
[----:B------:R-:W4:Y:S01]  /*6d10*/  LDS R0, [R41+0x8] ;  /* 0x0000080029007984 */ /* 0x000f220000000800 */
[----:B------:R-:W-:Y:S02]  /*6d20*/  IMAD.MOV.U32 R6, RZ, RZ, R43 ;  /* 0x000000ffff067224 */ /* 0x000fe400078e002b */
[----:B------:R-:W-:Y:S02]  /*6d30*/  IMAD.MOV.U32 R7, RZ, RZ, R42 ;  /* 0x000000ffff077224 */ /* 0x000fe400078e002a */
[----:B---3--:R-:W-:Y:S02]  /*6d40*/  IMAD.U32 R4, RZ, RZ, UR4 ;  /* 0x00000004ff047e24 */ /* 0x008fe4000f8e00ff */
[----:B------:R-:W-:Y:S01]  /*6d50*/  IMAD.U32 R5, RZ, RZ, UR5 ;  /* 0x00000005ff057e24 */ /* 0x000fe2000f8e00ff */
[----:B0-----:R1:W-:Y:S04]  /*6d60*/  STL.64 [R1+0x8], R8 ;  /* 0x0000080801007387 */ /* 0x0013e80000100a00 */
[----:B----4-:R1:W-:Y:S02]  /*6d70*/  STL [R1+0x10], R0 ;  /* 0x0000100001007387 */ /* 0x0103e40000100800 */
[----:B------:R-:W-:-:S07]  /*6d80*/  LEPC R20, `(.L_x_160) ;  /* 0x000000001014794e */ /* 0x000fce0000000000 */
[----:B-12---:R-:W-:Y:S05]  /*6d90*/  CALL.ABS.NOINC R10 ;  /* 0x000000000a007343 */ /* 0x006fea0003c00000 */
.L_x_160:
[----:B------:R-:W0:Y:S01]  /*6da0*/  LDS R5, [R18] ;  /* 0x0000000012057984 */ /* 0x000e220000000800 */
[----:B------:R1:W2:Y:S01]  /*6db0*/  LDC.64 R10, c[0x4][R39] ;  /* 0x01000000270a7b82 */ /* 0x0002a20000000a00 */
[----:B------:R-:W3:Y:S01]  /*6dc0*/  LDCU.64 UR4, c[0x4][0x30] ;  /* 0x01000600ff0477ac */ /* 0x000ee20008000a00 */
[----:B------:R-:W-:Y:S01]  /*6dd0*/  IMAD.MOV.U32 R6, RZ, RZ, R43 ;  /* 0x000000ffff067224 */ /* 0x000fe200078e002b */
[----:B------:R-:W4:Y:S01]  /*6de0*/  LDS R3, [R41+0x8] ;  /* 0x0000080029037984 */ /* 0x000f220000000800 */
[C---:B0-----:R-:W-:Y:S01]  /*6df0*/  IADD3 R7, PT, PT, R5.reuse, 0x1, RZ ;  /* 0x0000000105077810 */ /* 0x041fe20007ffe0ff */
[----:B------:R-:W-:-:S04]  /*6e00*/  IMAD R4, R5, 0x4, R36 ;  /* 0x0000000405047824 */ /* 0x000fc800078e0224 */
[----:B------:R0:W-:Y:S04]  /*6e10*/  STS [R18], R7 ;  /* 0x0000000712007388 */ /* 0x0001e80000000800 */
[----:B----4-:R3:W-:Y:S04]  /*6e20*/  STS [R4], R3 ;  /* 0x0000000304007388 */ /* 0x0107e80000000800 */
[----:B------:R-:W4:Y:S01]  /*6e30*/  LDS R5, [R41+0xc] ;  /* 0x00000c0029057984 */ /* 0x000f220000000800 */
[----:B0-----:R-:W-:Y:S02]  /*6e40*/  IMAD.MOV.U32 R7, RZ, RZ, R42 ;  /* 0x000000ffff077224 */ /* 0x001fe400078e002a */
[----:B---3--:R-:W-:Y:S01]  /*6e50*/  IMAD.U32 R4, RZ, RZ, UR4 ;  /* 0x00000004ff047e24 */ /* 0x008fe2000f8e00ff */
[----:B----4-:R-:W-:-:S02]  /*6e60*/  SHF.R.S32.HI R8, RZ, R32, R5 ;  /* 0x00000020ff087219 */ /* 0x010fc40000011405 */
[----:B------:R-:W-:Y:S02]  /*6e70*/  MOV R5, UR5 ;  /* 0x0000000500057c02 */ /* 0x000fe40008000f00 */
        /* <DEDUP_REMOVED lines=8> */
.L_x_161:
[----:B------:R-:W0:Y:S01]  /*6f00*/  LDS R8, [R24] ;  /* 0x0000000018087984 */ /* 0x000e220000000800 */
[----:B------:R-:W-:Y:S01]  /*6f10*/  VIADD R9, R19, 0x3 ;  /* 0x0000000313097836 */ /* 0x000fe20000000000 */
[----:B------:R1:W2:Y:S01]  /*6f20*/  LDC.64 R10, c[0x4][R39] ;  /* 0x01000000270a7b82 */ /* 0x0002a20000000a00 */
[----:B------:R-:W3:Y:S01]  /*6f30*/  LDCU.64 UR4, c[0x4][0x38] ;  /* 0x01000700ff0477ac */ /* 0x000ee20008000a00 */
[----:B------:R-:W4:Y:S01]  /*6f40*/  LDS R0, [R41+0xc] ;  /* 0x00000c0029007984 */ /* 0x000f220000000800 */
[----:B------:R-:W-:Y:S02]  /*6f50*/  IMAD.MOV.U32 R6, RZ, RZ, R43 ;  /* 0x000000ffff067224 */ /* 0x000fe400078e002b */
[----:B------:R-:W-:Y:S02]  /*6f60*/  IMAD.MOV.U32 R7, RZ, RZ, R42 ;  /* 0x000000ffff077224 */ /* 0x000fe400078e002a */
[----:B---3--:R-:W-:Y:S01]  /*6f70*/  IMAD.U32 R4, RZ, RZ, UR4 ;  /* 0x00000004ff047e24 */ /* 0x008fe2000f8e00ff */
[----:B------:R-:W-:Y:S01]  /*6f80*/  MOV R5, UR5 ;  /* 0x0000000500057c02 */ /* 0x000fe20008000f00 */
[----:B0-----:R1:W-:Y:S04]  /*6f90*/  STL.64 [R1+0x8], R8 ;  /* 0x0000080801007387 */ /* 0x0013e80000100a00 */
[----:B----4-:R1:W-:Y:S02]  /*6fa0*/  STL [R1+0x10], R0 ;  /* 0x0000100001007387 */ /* 0x0103e40000100800 */
[----:B------:R-:W-:-:S07]  /*6fb0*/  LEPC R20, `(.L_x_162) ;  /* 0x000000001014794e */ /* 0x000fce0000000000 */
[----:B-12---:R-:W-:Y:S05]  /*6fc0*/  CALL.ABS.NOINC R10 ;  /* 0x000000000a007343 */ /* 0x006fea0003c00000 */
.L_x_162:
        /* <DEDUP_REMOVED lines=10> */
[----:B0-----:R-:W-:Y:S01]  /*7070*/  MOV R7, R42 ;  /* 0x0000002a00077202 */ /* 0x001fe20000000f00 */
[----:B---3--:R-:W-:Y:S01]  /*7080*/  IMAD.U32 R4, RZ, RZ, UR4 ;  /* 0x00000004ff047e24 */ /* 0x008fe2000f8e00ff */
[----:B----4-:R-:W-:Y:S01]  /*7090*/  SHF.R.S32.HI R8, RZ, R32, R5 ;  /* 0x00000020ff087219 */ /* 0x010fe20000011405 */
[----:B------:R-:W-:-:S03]  /*70a0*/  IMAD.U32 R5, RZ, RZ, UR5 ;  /* 0x00000005ff057e24 */ /* 0x000fc6000f8e00ff */
[----:B------:R-:W-:-:S04]  /*70b0*/  LOP3.LUT R8, R8, R35, RZ, 0x30, !PT ;  /* 0x0000002308087212 */ /* 0x000fc800078e30ff */
[----:B------:R-:W-:Y:S01]  /*70c0*/  LEA R18, R8, R25, 0x2 ;  /* 0x0000001908127211 */ /* 0x000fe200078e10ff */
[----:B------:R-:W-:-:S04]  /*70d0*/  IMAD.MOV.U32 R9, RZ, RZ, R8 ;  /* 0x000000ffff097224 */ /* 0x000fc800078e0008 */
[----:B------:R-:W0:Y:S04]  /*70e0*/  LDS R0, [R18] ;  /* 0x0000000012007984 */ /* 0x000e280000000800 */
[----:B------:R1:W-:Y:S04]  /*70f0*/  STL.64 [R1+0x8], R8 ;  /* 0x0000080801007387 */ /* 0x0003e80000100a00 */
[----:B0-2---:R1:W-:Y:S02]  /*7100*/  STL [R1+0x10], R0 ;  /* 0x0000100001007387 */ /* 0x0053e40000100800 */
[----:B------:R-:W-:-:S07]  /*7110*/  LEPC R20, `(.L_x_163) ;  /* 0x000000001014794e */ /* 0x000fce0000000000 */
[----:B-1----:R-:W-:Y:S05]  /*7120*/  CALL.ABS.NOINC R10 ;  /* 0x000000000a007343 */ /* 0x002fea0003c00000 */
.L_x_163:
[----:B------:R-:W0:Y:S01]  /*7130*/  LDS R8, [R18] ;  /* 0x0000000012087984 */ /* 0x000e220000000800 */
[----:B------:R-:W-:Y:S01]  /*7140*/  VIADD R9, R19, 0x4 ;  /* 0x0000000413097836 */ /* 0x000fe20000000000 */
[----:B------:R1:W2:Y:S01]  /*7150*/  LDC.64 R10, c[0x4][R39] ;  /* 0x01000000270a7b82 */ /* 0x0002a20000000a00 */
[----:B------:R-:W3:Y:S01]  /*7160*/  LDCU.64 UR4, c[0x4][0x38] ;  /* 0x01000700ff0477ac */ /* 0x000ee20008000a00 */
[----:B------:R-:W4:Y:S01]  /*7170*/  LDS R0, [R41+0x10] ;  /* 0x0000100029007984 */ /* 0x000f220000000800 */
[----:B------:R-:W-:Y:S01]  /*7180*/  IMAD.MOV.U32 R6, RZ, RZ, R43 ;  /* 0x000000ffff067224 */ /* 0x000fe200078e002b */
[----:B------:R-:W-:Y:S01]  /*7190*/  MOV R7, R42 ;  /* 0x0000002a00077202 */ /* 0x000fe20000000f00 */
[----:B---3--:R-:W-:Y:S02]  /*71a0*/  IMAD.U32 R4, RZ, RZ, UR4 ;  /* 0x00000004ff047e24 */ /* 0x008fe4000f8e00ff */
[----:B------:R-:W-:Y:S01]  /*71b0*/  IMAD.U32 R5, RZ, RZ, UR5 ;  /* 0x00000005ff057e24 */ /* 0x000fe2000f8e00ff */
[----:B0-----:R1:W-:Y:S04]  /*71c0*/  STL.64 [R1+0x8], R8 ;  /* 0x0000080801007387 */ /* 0x0013e80000100a00 */
[----:B----4-:R1:W-:Y:S02]  /*71d0*/  STL [R1+0x10], R0 ;  /* 0x0000100001007387 */ /* 0x0103e40000100800 */
[----:B------:R-:W-:-:S07]  /*71e0*/  LEPC R20, `(.L_x_164) ;  /* 0x000000001014794e */ /* 0x000fce0000000000 */
[----:B-12---:R-:W-:Y:S05]  /*71f0*/  CALL.ABS.NOINC R10 ;  /* 0x000000000a007343 */ /* 0x006fea0003c00000 */
.L_x_164:
        /* <DEDUP_REMOVED lines=10> */
[----:B0-----:R-:W-:Y:S01]  /*72a0*/  IMAD.MOV.U32 R7, RZ, RZ, R42 ;  /* 0x000000ffff077224 */ /* 0x001fe200078e002a */
[----:B---3--:R-:W-:-:S02]  /*72b0*/  MOV R4, UR4 ;  /* 0x0000000400047c02 */ /* 0x008fc40008000f00 */
        /* <DEDUP_REMOVED lines=10> */
.L_x_165:
[----:B------:R-:W0:Y:S01]  /*7360*/  LDS R8, [R24] ;  /* 0x0000000018087984 */ /* 0x000e220000000800 */
[----:B------:R-:W-:Y:S01]  /*7370*/  VIADD R9, R19, 0x5 ;  /* 0x0000000513097836 */ /* 0x000fe20000000000 */
[----:B------:R1:W2:Y:S01]  /*7380*/  LDC.64 R10, c[0x4][R39] ;  /* 0x01000000270a7b82 */ /* 0x0002a20000000a00 */
[----:B------:R-:W3:Y:S01]  /*7390*/  LDCU.64 UR4, c[0x4][0x38] ;  /* 0x01000700ff0477ac */ /* 0x000ee20008000a00 */
[----:B------:R-:W4:Y:S01]  /*73a0*/  LDS R0, [R41+0x14] ;  /* 0x0000140029007984 */ /* 0x000f220000000800 */
[----:B------:R-:W-:Y:S02]  /*73b0*/  IMAD.MOV.U32 R6, RZ, RZ, R43 ;  /* 0x000000ffff067224 */ /* 0x000fe400078e002b */
[----:B------:R-:W-:Y:S01]  /*73c0*/  IMAD.MOV.U32 R7, RZ, RZ, R42 ;  /* 0x000000ffff077224 */ /* 0x000fe200078e002a */
[----:B---3--:R-:W-:Y:S01]  /*73d0*/  MOV R4, UR4 ;  /* 0x0000000400047c02 */ /* 0x008fe20008000f00 */
[----:B------:R-:W-:Y:S01]  /*73e0*/  IMAD.U32 R5, RZ, RZ, UR5 ;  /* 0x00000005ff057e24 */ /* 0x000fe2000f8e00ff */
[----:B0-----:R1:W-:Y:S04]  /*73f0*/  STL.64 [R1+0x8], R8 ;  /* 0x0000080801007387 */ /* 0x0013e80000100a00 */
[----:B----4-:R1:W-:Y:S02]  /*7400*/  STL [R1+0x10], R0 ;  /* 0x0000100001007387 */ /* 0x0103e40000100800 */
[----:B------:R-:W-:-:S07]  /*7410*/  LEPC R20, `(.L_x_166) ;  /* 0x000000001014794e */ /* 0x000fce0000000000 */
[----:B-12---:R-:W-:Y:S05]  /*7420*/  CALL.ABS.NOINC R10 ;  /* 0x000000000a007343 */ /* 0x006fea0003c00000 */
.L_x_166:
[----:B------:R-:W0:Y:S01]  /*7430*/  LDS R5, [R24] ;  /* 0x0000000018057984 */ /* 0x000e220000000800 */
[----:B------:R1:W2:Y:S01]  /*7440*/  LDC.64 R10, c[0x4][R39] ;  /* 0x01000000270a7b82 */ /* 0x0002a20000000a00 */
[----:B------:R-:W3:Y:S01]  /*7450*/  LDCU.64 UR4, c[0x4][0x30] ;  /* 0x01000600ff0477ac */ /* 0x000ee20008000a00 */
[----:B------:R-:W-:Y:S01]  /*7460*/  MOV R6, R43 ;  /* 0x0000002b00067202 */ /* 0x000fe20000000f00 */
[----:B------:R-:W4:Y:S01]  /*7470*/  LDS R3, [R41+0x14] ;  /* 0x0000140029037984 */ /* 0x000f220000000800 */
        /* <DEDUP_REMOVED lines=17> */
.L_x_167:
        /* <DEDUP_REMOVED lines=13> */
.L_x_168:
        /* <DEDUP_REMOVED lines=16> */
[----:B------:R-:W-:Y:S01]  /*7760*/  IMAD R44, R8, 0x4, R25 ;  /* 0x00000004082c7824 */ /* 0x000fe200078e0219 */
[----:B------:R-:W-:-:S03]  /*7770*/  IADD3 R25, PT, PT, R19, 0x7, RZ ;  /* 0x0000000713197810 */ /* 0x000fc60007ffe0ff */
[----:B------:R-:W-:Y:S04]  /*7780*/  STL.64 [R1+0x8], R8 ;  /* 0x0000080801007387 */ /* 0x000fe80000100a00 */
[----:B------:R-:W0:Y:S04]  /*7790*/  LDS R0, [R44] ;  /* 0x000000002c007984 */ /* 0x000e280000000800 */
[----:B0-2---:R1:W-:Y:S02]  /*77a0*/  STL [R1+0x10], R0 ;  /* 0x0000100001007387 */ /* 0x0053e40000100800 */
[----:B------:R-:W-:-:S07]  /*77b0*/  LEPC R20, `(.L_x_169) ;  /* 0x000000001014794e */ /* 0x000fce0000000000 */
[----:B-1----:R-:W-:Y:S05]  /*77c0*/  CALL.ABS.NOINC R10 ;  /* 0x000000000a007343 */ /* 0x002fea0003c00000 */
.L_x_169:
[----:B------:R-:W0:Y:S01]  /*77d0*/  LDS R24, [R44] ;  /* 0x000000002c187984 */ /* 0x000e220000000800 */
[----:B------:R1:W2:Y:S01]  /*77e0*/  LDC.64 R8, c[0x4][R39] ;  /* 0x0100000027087b82 */ /* 0x0002a20000000a00 */
[----:B------:R-:W3:Y:S01]  /*77f0*/  LDCU.64 UR4, c[0x4][0x38] ;  /* 0x01000700ff0477ac */ /* 0x000ee20008000a00 */
[----:B------:R-:W-:Y:S01]  /*7800*/  IMAD.MOV.U32 R6, RZ, RZ, R43 ;  /* 0x000000ffff067224 */ /* 0x000fe200078e002b */
[----:B------:R-:W4:Y:S01]  /*7810*/  LDS R0, [R41+0x1c] ;  /* 0x00001c0029007984 */ /* 0x000f220000000800 */
[----:B------:R-:W-:Y:S02]  /*7820*/  IMAD.MOV.U32 R7, RZ, RZ, R42 ;  /* 0x000000ffff077224 */ /* 0x000fe400078e002a */
[----:B---3--:R-:W-:Y:S02]  /*7830*/  IMAD.U32 R4, RZ, RZ, UR4 ;  /* 0x00000004ff047e24 */ /* 0x008fe4000f8e00ff */
[----:B------:R-:W-:Y:S01]  /*7840*/  IMAD.U32 R5, RZ, RZ, UR5 ;  /* 0x00000005ff057e24 */ /* 0x000fe2000f8e00ff */
[----:B0-----:R1:W-:Y:S04]  /*7850*/  STL.64 [R1+0x8], R24 ;  /* 0x0000081801007387 */ /* 0x0013e80000100a00 */
[----:B----4-:R1:W-:Y:S02]  /*7860*/  STL [R1+0x10], R0 ;  /* 0x0000100001007387 */ /* 0x0103e40000100800 */
[----:B------:R-:W-:-:S07]  /*7870*/  LEPC R20, `(.L_x_170) ;  /* 0x000000001014794e */ /* 0x000fce0000000000 */
[----:B-12---:R-:W-:Y:S05]  /*7880*/  CALL.ABS.NOINC R8 ;  /* 0x0000000008007343 */ /* 0x006fea0003c00000 */
.L_x_170:
[----:B------:R-:W0:Y:S01]  /*7890*/  LDS R3, [R44] ;  /* 0x000000002c037984 */ /* 0x000e220000000800 */
[----:B------:R-:W-:-:S03]  /*78a0*/  VIADD R19, R19, 0x8 ;  /* 0x0000000813137836 */ /* 0x000fc60000000000 */
[----:B------:R-:W1:Y:S02]  /*78b0*/  LDS R41, [R41+0x1c] ;  /* 0x00001c0029297984 */ /* 0x000e640000000800 */
[----:B------:R-:W-:Y:S02]  /*78c0*/  ISETP.NE.AND P0, PT, R19, R30, PT ;  /* 0x0000001e1300720c */ /* 0x000fe40003f05270 */
[C---:B0-----:R-:W-:Y:S01]  /*78d0*/  IADD3 R5, PT, PT, R3.reuse, 0x1, RZ ;  /* 0x0000000103057810 */ /* 0x041fe20007ffe0ff */
[----:B------:R-:W-:-:S04]  /*78e0*/  IMAD R0, R3, 0x4, R36 ;  /* 0x0000000403007824 */ /* 0x000fc800078e0224 */
[----:B------:R0:W-:Y:S04]  /*78f0*/  STS [R44], R5 ;  /* 0x000000052c007388 */ /* 0x0001e80000000800 */
[----:B-1----:R0:W-:Y:S02]  /*7900*/  STS [R0], R41 ;  /* 0x0000002900007388 */ /* 0x0021e40000000800 */
[----:B------:R-:W-:Y:S05]  /*7910*/  @P0 BRA `(.L_x_171) ;  /* 0xffffffec00740947 */ /* 0x000fea000383ffff */
[----:B------:R-:W-:Y:S05]  /*7920*/  BSYNC.RECONVERGENT B6 ;  /* 0x0000000000067941 */ /* 0x000fea0003800200 */
.L_x_154:
[----:B------:R-:W-:-:S07]  /*7930*/  IMAD.MOV.U32 R19, RZ, RZ, R30 ;  /* 0x000000ffff137224 */ /* 0x000fce00078e001e */
.L_x_153:
[----:B0-----:R-:W-:-:S04]  /*7940*/  LOP3.LUT R0, R17, 0x7, RZ, 0xc0, !PT ;  /* 0x0000000711007812 */ /* 0x001fc800078ec0ff */
[----:B------:R-:W-:-:S13]  /*7950*/  ISETP.NE.AND P0, PT, R0, RZ, PT ;  /* 0x000000ff0000720c */ /* 0x000fda0003f05270 */
[----:B------:R-:W-:Y:S05]  /*7960*/  @!P0 BRA `(.L_x_139) ;  /* 0x00000010006c8947 */ /* 0x000fea0003800000 */
[----:B------:R-:W-:-:S05]  /*7970*/  VIADD R0, R0, 0xffffffff ;  /* 0xffffffff00007836 */ /* 0x000fca0000000000 */
[----:B------:R-:W-:-:S13]  /*7980*/  ISETP.GE.U32.AND P0, PT, R0, 0x3, PT ;  /* 0x000000030000780c */ /* 0x000fda0003f06070 */
[----:B------:R-:W-:Y:S05]  /*7990*/  @!P0 BRA `(.L_x_172) ;  /* 0x00000008005c8947 */ /* 0x000fea0003800000 */
[----:B------:R-:W-:Y:S01]  /*79a0*/  LEA R41, R19, R38, 0x2 ;  /* 0x0000002613297211 */ /* 0x000fe200078e10ff */
[----:B------:R-:W0:Y:S01]  /*79b0*/  S2R R0, SR_CgaCtaId ;  /* 0x0000000000007919 */ /* 0x000e220000008800 */
[----:B------:R-:W-:Y:S01]  /*79c0*/  MOV R25, 0x400 ;  /* 0x0000040000197802 */ /* 0x000fe20000000f00 */
[----:B------:R-:W1:Y:S01]  /*79d0*/  LDCU.64 UR4, c[0x4][0x30] ;  /* 0x01000600ff0477ac */ /* 0x000e620008000a00 */
[----:B------:R-:W-:Y:S01]  /*79e0*/  MOV R10, 0x0 ;  /* 0x00000000000a7802 */ /* 0x000fe20000000f00 */
[----:B------:R-:W2:Y:S01]  /*79f0*/  LDS R3, [R41] ;  /* 0x0000000029037984 */ /* 0x000ea20000000800 */
[----:B------:R-:W-:-:S04]  /*7a00*/  IADD3 R6, P0, PT, R23, 0x8, RZ ;  /* 0x0000000817067810 */ /* 0x000fc80007f1e0ff */
[----:B------:R-:W3:Y:S01]  /*7a10*/  LDC.64 R10, c[0x4][R10] ;  /* 0x010000000a0a7b82 */ /* 0x000ee20000000a00 */
[----:B------:R-:W-:Y:S01]  /*7a20*/  IADD3.X R7, PT, PT, RZ, R22, RZ, P0, !PT ;  /* 0x00000016ff077210 */ /* 0x000fe200007fe4ff */
[----:B-1----:R-:W-:Y:S02]  /*7a30*/  IMAD.U32 R4, RZ, RZ, UR4 ;  /* 0x00000004ff047e24 */ /* 0x002fe4000f8e00ff */
        /* <DEDUP_REMOVED lines=11> */
.L_x_173:
[----:B------:R-:W0:Y:S01]  /*7af0*/  LDS R18, [R24] ;  /* 0x0000000018127984 */ /* 0x000e220000000800 */
[----:B------:R-:W-:Y:S01]  /*7b00*/  MOV R39, 0x0 ;  /* 0x0000000000277802 */ /* 0x000fe20000000f00 */
[----:B------:R-:W1:Y:S01]  /*7b10*/  LDCU.64 UR4, c[0x4][0x38] ;  /* 0x01000700ff0477ac */ /* 0x000e620008000a00 */
[----:B------:R-:W-:Y:S01]  /*7b20*/  IADD3 R43, P0, PT, R23, 0x8, RZ ;  /* 0x00000008172b7810 */ /* 0x000fe20007f1e0ff */
[----:B------:R-:W2:Y:S01]  /*7b30*/  LDS R0, [R41] ;  /* 0x0000000029007984 */ /* 0x000ea20000000800 */
[----:B------:R3:W4:Y:S03]  /*7b40*/  LDC.64 R8, c[0x4][R39] ;  /* 0x0100000027087b82 */ /* 0x0007260000000a00 */
[----:B------:R-:W-:Y:S02]  /*7b50*/  IMAD.X R42, RZ, RZ, R22, P0 ;  /* 0x000000ffff2a7224 */ /* 0x000fe400000e0616 */
[----:B------:R-:W-:-:S03]  /*7b60*/  IMAD.MOV.U32 R6, RZ, RZ, R43 ;  /* 0x000000ffff067224 */ /* 0x000fc600078e002b */
[----:B------:R-:W-:Y:S01]  /*7b70*/  MOV R7, R42 ;  /* 0x0000002a00077202 */ /* 0x000fe20000000f00 */
[----:B-1----:R-:W-:Y:S02]  /*7b80*/  IMAD.U32 R4, RZ, RZ, UR4 ;  /* 0x00000004ff047e24 */ /* 0x002fe4000f8e00ff */
[----:B------:R-:W-:Y:S01]  /*7b90*/  IMAD.U32 R5, RZ, RZ, UR5 ;  /* 0x00000005ff057e24 */ /* 0x000fe2000f8e00ff */
[----:B0-----:R3:W-:Y:S04]  /*7ba0*/  STL.64 [R1+0x8], R18 ;  /* 0x0000081201007387 */ /* 0x0017e80000100a00 */
[----:B--2---:R3:W-:Y:S02]  /*7bb0*/  STL [R1+0x10], R0 ;  /* 0x0000100001007387 */ /* 0x0047e40000100800 */
[----:B------:R-:W-:-:S07]  /*7bc0*/  LEPC R20, `(.L_x_174) ;  /* 0x000000001014794e */ /* 0x000fce0000000000 */
[----:B---34-:R-:W-:Y:S05]  /*7bd0*/  CALL.ABS.NOINC R8 ;  /* 0x0000000008007343 */ /* 0x018fea0003c00000 */
.L_x_174:
[----:B------:R-:W0:Y:S01]  /*7be0*/  LDS R5, [R24] ;  /* 0x0000000018057984 */ /* 0x000e220000000800 */
[----:B------:R1:W2:Y:S01]  /*7bf0*/  LDC.64 R10, c[0x4][R39] ;  /* 0x01000000270a7b82 */ /* 0x0002a20000000a00 */
[----:B------:R-:W3:Y:S01]  /*7c00*/  LDCU.64 UR4, c[0x4][0x30] ;  /* 0x01000600ff0477ac */ /* 0x000ee20008000a00 */
[----:B------:R-:W-:Y:S01]  /*7c10*/  IMAD.MOV.U32 R6, RZ, RZ, R43 ;  /* 0x000000ffff067224 */ /* 0x000fe200078e002b */
[----:B------:R-:W4:Y:S01]  /*7c20*/  LDS R3, [R41] ;  /* 0x0000000029037984 */ /* 0x000f220000000800 */
        /* <DEDUP_REMOVED lines=11> */
[----:B------:R-:W-:Y:S02]  /*7ce0*/  IMAD.MOV.U32 R9, RZ, RZ, R8 ;  /* 0x000000ffff097224 */ /* 0x000fe400078e0008 */
[----:B------:R-:W-:Y:S01]  /*7cf0*/  VIADD R25, R19, 0x1 ;  /* 0x0000000113197836 */ /* 0x000fe20000000000 */
[----:B------:R-:W0:Y:S04]  /*7d00*/  LDS R0, [R44] ;  /* 0x000000002c007984 */ /* 0x000e280000000800 */
[----:B------:R1:W-:Y:S04]  /*7d10*/  STL.64 [R1+0x8], R8 ;  /* 0x0000080801007387 */ /* 0x0003e80000100a00 */
[----:B0-2---:R1:W-:Y:S02]  /*7d20*/  STL [R1+0x10], R0 ;  /* 0x0000100001007387 */ /* 0x0053e40000100800 */
[----:B------:R-:W-:-:S07]  /*7d30*/  LEPC R20, `(.L_x_175) ;  /* 0x000000001014794e */ /* 0x000fce0000000000 */
[----:B-1----:R-:W-:Y:S05]  /*7d40*/  CALL.ABS.NOINC R10 ;  /* 0x000000000a007343 */ /* 0x002fea0003c00000 */
.L_x_175:
[----:B------:R-:W0:Y:S01]  /*7d50*/  LDS R24, [R44] ;  /* 0x000000002c187984 */ /* 0x000e220000000800 */
[----:B------:R1:W2:Y:S01]  /*7d60*/  LDC.64 R8, c[0x4][R39] ;  /* 0x0100000027087b82 */ /* 0x0002a20000000a00 */
[----:B------:R-:W3:Y:S01]  /*7d70*/  LDCU.64 UR4, c[0x4][0x38] ;  /* 0x01000700ff0477ac */ /* 0x000ee20008000a00 */
[----:B------:R-:W-:Y:S01]  /*7d80*/  IMAD.MOV.U32 R6, RZ, RZ, R43 ;  /* 0x000000ffff067224 */ /* 0x000fe200078e002b */
[----:B------:R-:W4:Y:S01]  /*7d90*/  LDS R0, [R41+0x4] ;  /* 0x0000040029007984 */ /* 0x000f220000000800 */
[----:B------:R-:W-:Y:S01]  /*7da0*/  IMAD.MOV.U32 R7, RZ, RZ, R42 ;  /* 0x000000ffff077224 */ /* 0x000fe200078e002a */
[----:B---3--:R-:W-:Y:S01]  /*7db0*/  MOV R4, UR4 ;  /* 0x0000000400047c02 */ /* 0x008fe20008000f00 */
[----:B------:R-:W-:Y:S01]  /*7dc0*/  IMAD.U32 R5, RZ, RZ, UR5 ;  /* 0x00000005ff057e24 */ /* 0x000fe2000f8e00ff */
[----:B0-----:R1:W-:Y:S04]  /*7dd0*/  STL.64 [R1+0x8], R24 ;  /* 0x0000081801007387 */ /* 0x0013e80000100a00 */
[----:B----4-:R1:W-:Y:S02]  /*7de0*/  STL [R1+0x10], R0 ;  /* 0x0000100001007387 */ /* 0x0103e40000100800 */
[----:B------:R-:W-:-:S07]  /*7df0*/  LEPC R20, `(.L_x_176) ;  /* 0x000000001014794e */ /* 0x000fce0000000000 */
[----:B-12---:R-:W-:Y:S05]  /*7e00*/  CALL.ABS.NOINC R8 ;  /* 0x0000000008007343 */ /* 0x006fea0003c00000 */
.L_x_176:
[----:B------:R-:W0:Y:S01]  /*7e10*/  LDS R5, [R44] ;  /* 0x000000002c057984 */ /* 0x000e220000000800 */
[----:B------:R-:W-:Y:S01]  /*7e20*/  MOV R45, 0x400 ;  /* 0x00000400002d7802 */ /* 0x000fe20000000f00 */
[----:B------:R1:W2:Y:S01]  /*7e30*/  LDC.64 R10, c[0x4][R39] ;  /* 0x01000000270a7b82 */ /* 0x0002a20000000a00 */
[----:B------:R-:W3:Y:S01]  /*7e40*/  LDCU.64 UR4, c[0x4][0x30] ;  /* 0x01000600ff0477ac */ /* 0x000ee20008000a00 */
[----:B------:R-:W4:Y:S01]  /*7e50*/  LDS R3, [R41+0x4] ;  /* 0x0000040029037984 */ /* 0x000f220000000800 */
[----:B------:R-:W-:Y:S01]  /*7e60*/  MOV R6, R43 ;  /* 0x0000002b00067202 */ /* 0x000fe20000000f00 */
[----:B------:R-:W-:Y:S01]  /*7e70*/  VIADD R25, R19, 0x2 ;  /* 0x0000000213197836 */ /* 0x000fe20000000000 */
[----:B------:R-:W5:Y:S01]  /*7e80*/  S2R R0, SR_CgaCtaId ;  /* 0x0000000000007919 */ /* 0x000f620000008800 */
[C---:B0-----:R-:W-:Y:S01]  /*7e90*/  VIADD R7, R5.reuse, 0x1 ;  /* 0x0000000105077836 */ /* 0x041fe20000000000 */
[----:B------:R-:W-:Y:S02]  /*7ea0*/  LEA R4, R5, R36, 0x2 ;  /* 0x0000002405047211 */ /* 0x000fe400078e10ff */
[----:B-----5:R-:W-:-:S02]  /*7eb0*/  LEA R45, R0, R45, 0x18 ;  /* 0x0000002d002d7211 */ /* 0x020fc400078ec0ff */
        /* <DEDUP_REMOVED lines=15> */
.L_x_177:
[----:B------:R-:W0:Y:S01]  /*7fb0*/  LDS R24, [R18] ;  /* 0x0000000012187984 */ /* 0x000e220000000800 */
[----:B------:R1:W2:Y:S01]  /*7fc0*/  LDC.64 R8, c[0x4][R39] ;  /* 0x0100000027087b82 */ /* 0x0002a20000000a00 */
[----:B------:R-:W3:Y:S01]  /*7fd0*/  LDCU.64 UR4, c[0x4][0x38] ;  /* 0x01000700ff0477ac */ /* 0x000ee20008000a00 */
[----:B------:R-:W-:Y:S01]  /*7fe0*/  MOV R6, R43 ;  /* 0x0000002b00067202 */ /* 0x000fe20000000f00 */
        /* <DEDUP_REMOVED lines=8> */
.L_x_178:
[----:B------:R-:W0:Y:S01]  /*8070*/  LDS R5, [R18] ;  /* 0x0000000012057984 */ /* 0x000e220000000800 */
[----:B------:R1:W2:Y:S01]  /*8080*/  LDC.64 R10, c[0x4][R39] ;  /* 0x01000000270a7b82 */ /* 0x0002a20000000a00 */
[----:B------:R-:W3:Y:S01]  /*8090*/  LDCU.64 UR4, c[0x4][0x30] ;  /* 0x01000600ff0477ac */ /* 0x000ee20008000a00 */
[----:B------:R-:W-:Y:S01]  /*80a0*/  IMAD.MOV.U32 R6, RZ, RZ, R43 ;  /* 0x000000ffff067224 */ /* 0x000fe200078e002b */
[----:B------:R-:W4:Y:S01]  /*80b0*/  LDS R3, [R41+0x8] ;  /* 0x0000080029037984 */ /* 0x000f220000000800 */
[----:B------:R-:W-:Y:S01]  /*80c0*/  IADD3 R25, PT, PT, R19, 0x3, RZ ;  /* 0x0000000313197810 */ /* 0x000fe20007ffe0ff */
        /* <DEDUP_REMOVED lines=17> */
.L_x_179:
        /* <DEDUP_REMOVED lines=12> */
.L_x_180:
[----:B------:R-:W0:Y:S01]  /*82a0*/  LDS R3, [R45] ;  /* 0x000000002d037984 */ /* 0x000e220000000800 */
[----:B------:R-:W-:-:S03]  /*82b0*/  VIADD R19, R19, 0x4 ;  /* 0x0000000413137836 */ /* 0x000fc60000000000 */
[----:B------:R-:W1:Y:S01]  /*82c0*/  LDS R41, [R41+0xc] ;  /* 0x00000c0029297984 */ /* 0x000e620000000800 */
[C---:B0-----:R-:W-:Y:S01]  /*82d0*/  IADD3 R0, PT, PT, R3.reuse, 0x1, RZ ;  /* 0x0000000103007810 */ /* 0x041fe20007ffe0ff */
[----:B------:R-:W-:-:S04]  /*82e0*/  IMAD R4, R3, 0x4, R36 ;  /* 0x0000000403047824 */ /* 0x000fc800078e0224 */
[----:B------:R0:W-:Y:S04]  /*82f0*/  STS [R45], R0 ;  /* 0x000000002d007388 */ /* 0x0001e80000000800 */
[----:B-1----:R0:W-:Y:S02]  /*8300*/  STS [R4], R41 ;  /* 0x0000002904007388 */ /* 0x0021e40000000800 */
.L_x_172:
[----:B0-----:R-:W-:-:S04]  /*8310*/  LOP3.LUT R0, R17, 0x3, RZ, 0xc0, !PT ;  /* 0x0000000311007812 */ /* 0x001fc800078ec0ff */
[----:B------:R-:W-:-:S13]  /*8320*/  ISETP.NE.AND P0, PT, R0, RZ, PT ;  /* 0x000000ff0000720c */ /* 0x000fda0003f05270 */
[----:B------:R-:W-:Y:S05]  /*8330*/  @!P0 BRA `(.L_x_139) ;  /* 0x0000000400f88947 */ /* 0x000fea0003800000 */
[----:B------:R-:W-:-:S05]  /*8340*/  VIADD R0, R0, 0xffffffff ;  /* 0xffffffff00007836 */ /* 0x000fca0000000000 */
[----:B------:R-:W-:-:S13]  /*8350*/  ISETP.NE.AND P0, PT, R0, RZ, PT ;  /* 0x000000ff0000720c */ /* 0x000fda0003f05270 */
[----:B------:R-:W-:Y:S05]  /*8360*/  @!P0 BRA `(.L_x_181) ;  /* 0x00000004003c8947 */ /* 0x000fea0003800000 */
[----:B------:R-:W-:Y:S01]  /*8370*/  IMAD R18, R19, 0x4, R38 ;  /* 0x0000000413127824 */ /* 0x000fe200078e0226 */
[----:B------:R-:W0:Y:S01]  /*8380*/  S2R R0, SR_CgaCtaId ;  /* 0x0000000000007919 */ /* 0x000e220000008800 */
[----:B------:R-:W-:Y:S01]  /*8390*/  MOV R25, 0x400 ;  /* 0x0000040000197802 */ /* 0x000fe20000000f00 */
[----:B------:R-:W1:Y:S01]  /*83a0*/  LDCU.64 UR4, c[0x4][0x30] ;  /* 0x01000600ff0477ac */ /* 0x000e620008000a00 */
[----:B------:R-:W-:Y:S01]  /*83b0*/  MOV R10, 0x0 ;  /* 0x00000000000a7802 */ /* 0x000fe20000000f00 */
[----:B------:R-:W2:Y:S01]  /*83c0*/  LDS R3, [R18] ;  /* 0x0000000012037984 */ /* 0x000ea20000000800 */
[----:B------:R-:W-:-:S04]  /*83d0*/  IADD3 R6, P0, PT, R23, 0x8, RZ ;  /* 0x0000000817067810 */ /* 0x000fc80007f1e0ff */
[----:B------:R-:W3:Y:S01]  /*83e0*/  LDC.64 R10, c[0x4][R10] ;  /* 0x010000000a0a7b82 */ /* 0x000ee20000000a00 */
[----:B------:R-:W-:Y:S02]  /*83f0*/  IMAD.X R7, RZ, RZ, R22, P0 ;  /* 0x000000ffff077224 */ /* 0x000fe400000e0616 */
[----:B-1----:R-:W-:Y:S02]  /*8400*/  IMAD.U32 R4, RZ, RZ, UR4 ;  /* 0x00000004ff047e24 */ /* 0x002fe4000f8e00ff */
[----:B------:R-:W-:Y:S01]  /*8410*/  IMAD.U32 R5, RZ, RZ, UR5 ;  /* 0x00000005ff057e24 */ /* 0x000fe2000f8e00ff */
[----:B0-----:R-:W-:Y:S02]  /*8420*/  LEA R25, R0, R25, 0x18 ;  /* 0x0000001900197211 */ /* 0x001fe400078ec0ff */
[----:B--2---:R-:W-:-:S04]  /*8430*/  SHF.R.S32.HI R8, RZ, R32, R3 ;  /* 0x00000020ff087219 */ /* 0x004fc80000011403 */
[----:B------:R-:W-:-:S04]  /*8440*/  LOP3.LUT R8, R8, R35, RZ, 0x30, !PT ;  /* 0x0000002308087212 */ /* 0x000fc800078e30ff */
[----:B------:R-:W-:Y:S01]  /*8450*/  LEA R24, R8, R25, 0x2 ;  /* 0x0000001908187211 */ /* 0x000fe200078e10ff */
[----:B------:R-:W-:-:S04]  /*8460*/  IMAD.MOV.U32 R9, RZ, RZ, R8 ;  /* 0x000000ffff097224 */ /* 0x000fc800078e0008 */
[----:B------:R-:W0:Y:S04]  /*8470*/  LDS R0, [R24] ;  /* 0x0000000018007984 */ /* 0x000e280000000800 */
[----:B------:R1:W-:Y:S04]  /*8480*/  STL.64 [R1+0x8], R8 ;  /* 0x0000080801007387 */ /* 0x0003e80000100a00 */
[----:B0--3--:R1:W-:Y:S02]  /*8490*/  STL [R1+0x10], R0 ;  /* 0x0000100001007387 */ /* 0x0093e40000100800 */
[----:B------:R-:W-:-:S07]  /*84a0*/  LEPC R20, `(.L_x_182) ;  /* 0x000000001014794e */ /* 0x000fce0000000000 */
[----:B-1----:R-:W-:Y:S05]  /*84b0*/  CALL.ABS.NOINC R10 ;  /* 0x000000000a007343 */ /* 0x002fea0003c00000 */
.L_x_182:
[----:B------:R-:W0:Y:S01]  /*84c0*/  LDS R8, [R24] ;  /* 0x0000000018087984 */ /* 0x000e220000000800 */
[----:B------:R-:W-:Y:S01]  /*84d0*/  MOV R9, R19 ;  /* 0x0000001300097202 */ /* 0x000fe20000000f00 */
[----:B------:R-:W1:Y:S01]  /*84e0*/  LDCU.64 UR4, c[0x4][0x38] ;  /* 0x01000700ff0477ac */ /* 0x000e620008000a00 */
[----:B------:R-:W-:Y:S01]  /*84f0*/  MOV R39, 0x0 ;  /* 0x0000000000277802 */ /* 0x000fe20000000f00 */
[----:B------:R-:W2:Y:S01]  /*8500*/  LDS R0, [R18] ;  /* 0x0000000012007984 */ /* 0x000ea20000000800 */
[----:B------:R-:W-:Y:S02]  /*8510*/  IADD3 R42, P0, PT, R23, 0x8, RZ ;  /* 0x00000008172a7810 */ /* 0x000fe40007f1e0ff */
[----:B------:R3:W4:Y:S03]  /*8520*/  LDC.64 R10, c[0x4][R39] ;  /* 0x01000000270a7b82 */ /* 0x0007260000000a00 */
[----:B------:R-:W-:-:S02]  /*8530*/  IMAD.X R41, RZ, RZ, R22, P0 ;  /* 0x000000ffff297224 */ /* 0x000fc400000e0616 */
        /* <DEDUP_REMOVED lines=8> */
.L_x_183:
        /* <DEDUP_REMOVED lines=23> */
.L_x_184:
        /* <DEDUP_REMOVED lines=12> */
.L_x_185:
[----:B------:R-:W0:Y:S01]  /*87f0*/  LDS R3, [R43] ;  /* 0x000000002b037984 */ /* 0x000e220000000800 */
[----:B------:R-:W-:-:S03]  /*8800*/  VIADD R19, R19, 0x2 ;  /* 0x0000000213137836 */ /* 0x000fc60000000000 */
[----:B------:R-:W1:Y:S01]  /*8810*/  LDS R18, [R18+0x4] ;  /* 0x0000040012127984 */ /* 0x000e620000000800 */
[C---:B0-----:R-:W-:Y:S01]  /*8820*/  VIADD R0, R3.reuse, 0x1 ;  /* 0x0000000103007836 */ /* 0x041fe20000000000 */
[----:B------:R-:W-:-:S04]  /*8830*/  LEA R3, R3, R36, 0x2 ;  /* 0x0000002403037211 */ /* 0x000fc800078e10ff */
[----:B------:R0:W-:Y:S04]  /*8840*/  STS [R43], R0 ;  /* 0x000000002b007388 */ /* 0x0001e80000000800 */
[----:B-1----:R0:W-:Y:S02]  /*8850*/  STS [R3], R18 ;  /* 0x0000001203007388 */ /* 0x0021e40000000800 */
.L_x_181:
[----:B------:R-:W-:-:S04]  /*8860*/  LOP3.LUT R17, R17, 0x1, RZ, 0xc0, !PT ;  /* 0x0000000111117812 */ /* 0x000fc800078ec0ff */
[----:B------:R-:W-:-:S13]  /*8870*/  ISETP.NE.AND P0, PT, R17, RZ, PT ;  /* 0x000000ff1100720c */ /* 0x000fda0003f05270 */
[----:B------:R-:W-:Y:S05]  /*8880*/  @!P0 BRA `(.L_x_139) ;  /* 0x0000000000a48947 */ /* 0x000fea0003800000 */
[----:B0-----:R-:W-:Y:S01]  /*8890*/  IMAD R3, R19, 0x4, R38 ;  /* 0x0000000413037824 */ /* 0x001fe200078e0226 */
[----:B------:R-:W0:Y:S01]  /*88a0*/  S2UR UR5, SR_CgaCtaId ;  /* 0x00000000000579c3 */ /* 0x000e220000008800 */
[----:B------:R-:W-:Y:S01]  /*88b0*/  UMOV UR4, 0x400 ;  /* 0x0000040000047882 */ /* 0x000fe20000000000 */
[----:B------:R-:W-:Y:S02]  /*88c0*/  MOV R8, 0x0 ;  /* 0x0000000000087802 */ /* 0x000fe40000000f00 */
[----:B------:R-:W-:Y:S01]  /*88d0*/  IADD3 R6, P0, PT, R23, 0x8, RZ ;  /* 0x0000000817067810 */ /* 0x000fe20007f1e0ff */
[----:B------:R-:W1:Y:S03]  /*88e0*/  LDS R3, [R3] ;  /* 0x0000000003037984 */ /* 0x000e660000000800 */
[----:B------:R-:W2:Y:S01]  /*88f0*/  LDC.64 R8, c[0x4][R8] ;  /* 0x0100000008087b82 */ /* 0x000ea20000000a00 */
[----:B------:R-:W-:Y:S01]  /*8900*/  IMAD.X R7, RZ, RZ, R22, P0 ;  /* 0x000000ffff077224 */ /* 0x000fe200000e0616 */
[----:B0-----:R-:W-:Y:S01]  /*8910*/  ULEA UR4, UR5, UR4, 0x18 ;  /* 0x0000000405047291 */ /* 0x001fe2000f8ec0ff */
[----:B-1----:R-:W-:-:S04]  /*8920*/  SHF.R.S32.HI R10, RZ, R32, R3 ;  /* 0x00000020ff0a7219 */ /* 0x002fc80000011403 */
[----:B------:R-:W-:-:S04]  /*8930*/  LOP3.LUT R10, R10, R35, RZ, 0x30, !PT ;  /* 0x000000230a0a7212 */ /* 0x000fc800078e30ff */
[----:B------:R-:W-:Y:S01]  /*8940*/  LEA R17, R10, UR4, 0x2 ;  /* 0x000000040a117c11 */ /* 0x000fe2000f8e10ff */
[----:B------:R-:W-:Y:S01]  /*8950*/  IMAD.MOV.U32 R11, RZ, RZ, R10 ;  /* 0x000000ffff0b7224 */ /* 0x000fe200078e000a */
[----:B------:R-:W0:Y:S03]  /*8960*/  LDCU.64 UR4, c[0x4][0x30] ;  /* 0x01000600ff0477ac */ /* 0x000e260008000a00 */
[----:B------:R-:W1:Y:S04]  /*8970*/  LDS R0, [R17] ;  /* 0x0000000011007984 */ /* 0x000e680000000800 */
[----:B------:R3:W-:Y:S01]  /*8980*/  STL.64 [R1+0x8], R10 ;  /* 0x0000080a01007387 */ /* 0x0007e20000100a00 */
[----:B0-----:R-:W-:Y:S01]  /*8990*/  IMAD.U32 R4, RZ, RZ, UR4 ;  /* 0x00000004ff047e24 */ /* 0x001fe2000f8e00ff */
[----:B------:R-:W-:-:S02]  /*89a0*/  MOV R5, UR5 ;  /* 0x0000000500057c02 */ /* 0x000fc40008000f00 */
[----:B-12---:R3:W-:Y:S05]  /*89b0*/  STL [R1+0x10], R0 ;  /* 0x0000100001007387 */ /* 0x0067ea0000100800 */
[----:B------:R-:W-:-:S07]  /*89c0*/  LEPC R20, `(.L_x_186) ;  /* 0x000000001014794e */ /* 0x000fce0000000000 */
[----:B---3--:R-:W-:Y:S05]  /*89d0*/  CALL.ABS.NOINC R8 ;  /* 0x0000000008007343 */ /* 0x008fea0003c00000 */
.L_x_186:
[----:B------:R-:W-:Y:S01]  /*89e0*/  IMAD R24, R19, 0x4, R38 ;  /* 0x0000000413187824 */ /* 0x000fe200078e0226 */
[----:B------:R-:W0:Y:S01]  /*89f0*/  LDS R18, [R17] ;  /* 0x0000000011127984 */ /* 0x000e220000000800 */
[----:B------:R-:W-:Y:S01]  /*8a00*/  MOV R8, 0x0 ;  /* 0x0000000000087802 */ /* 0x000fe20000000f00 */
[----:B------:R-:W1:Y:S01]  /*8a10*/  LDCU.64 UR4, c[0x4][0x38] ;  /* 0x01000700ff0477ac */ /* 0x000e620008000a00 */
[----:B------:R-:W-:Y:S01]  /*8a20*/  IADD3 R6, P0, PT, R23, 0x8, RZ ;  /* 0x0000000817067810 */ /* 0x000fe20007f1e0ff */
[----:B------:R-:W2:Y:S03]  /*8a30*/  LDS R0, [R24] ;  /* 0x0000000018007984 */ /* 0x000ea60000000800 */
[----:B------:R-:W3:Y:S01]  /*8a40*/  LDC.64 R8, c[0x4][R8] ;  /* 0x0100000008087b82 */ /* 0x000ee20000000a00 */
[----:B------:R-:W-:Y:S01]  /*8a50*/  IADD3.X R7, PT, PT, RZ, R22, RZ, P0, !PT ;  /* 0x00000016ff077210 */ /* 0x000fe200007fe4ff */
[----:B-1----:R-:W-:-:S02]  /*8a60*/  IMAD.U32 R4, RZ, RZ, UR4 ;  /* 0x00000004ff047e24 */ /* 0x002fc4000f8e00ff */
[----:B------:R-:W-:Y:S01]  /*8a70*/  IMAD.U32 R5, RZ, RZ, UR5 ;  /* 0x00000005ff057e24 */ /* 0x000fe2000f8e00ff */
[----:B0-----:R0:W-:Y:S04]  /*8a80*/  STL.64 [R1+0x8], R18 ;  /* 0x0000081201007387 */ /* 0x0011e80000100a00 */
[----:B--2---:R0:W-:Y:S02]  /*8a90*/  STL [R1+0x10], R0 ;  /* 0x0000100001007387 */ /* 0x0041e40000100800 */
[----:B------:R-:W-:-:S07]  /*8aa0*/  LEPC R20, `(.L_x_187) ;  /* 0x000000001014794e */ /* 0x000fce0000000000 */
[----:B0--3--:R-:W-:Y:S05]  /*8ab0*/  CALL.ABS.NOINC R8 ;  /* 0x0000000008007343 */ /* 0x009fea0003c00000 */
.L_x_187:
[----:B------:R-:W0:Y:S04]  /*8ac0*/  LDS R3, [R17] ;  /* 0x0000000011037984 */ /* 0x000e280000000800 */
[----:B------:R-:W1:Y:S01]  /*8ad0*/  LDS R24, [R24] ;  /* 0x0000000018187984 */ /* 0x000e620000000800 */
[C---:B0-----:R-:W-:Y:S02]  /*8ae0*/  VIADD R0, R3.reuse, 0x1 ;  /* 0x0000000103007836 */ /* 0x041fe40000000000 */
[----:B------:R-:W-:-:S03]  /*8af0*/  IMAD R3, R3, 0x4, R36 ;  /* 0x0000000403037824 */ /* 0x000fc600078e0224 */
[----:B------:R0:W-:Y:S04]  /*8b00*/  STS [R17], R0 ;  /* 0x0000000011007388 */ /* 0x0001e80000000800 */
[----:B-1----:R0:W-:Y:S02]  /*8b10*/  STS [R3], R24 ;  /* 0x0000001803007388 */ /* 0x0021e40000000800 */
.L_x_139:
[----:B------:R-:W-:Y:S01]  /*8b20*/  ISETP.NE.AND P0, PT, R2, RZ, PT ;  /* 0x000000ff0200720c */ /* 0x000fe20003f05270 */
[----:B------:R-:W-:Y:S05]  /*8b30*/  WARPSYNC.ALL ;  /* 0x0000000000007948 */ /* 0x000fea0003800000 */
[----:B------:R-:W-:Y:S06]  /*8b40*/  BAR.SYNC.DEFER_BLOCKING 0x0 ;  /* 0x0000000000007b1d */ /* 0x000fec0000010000 */
[----:B------:R-:W-:Y:S04]  /*8b50*/  BSSY.RECONVERGENT B7, `(.L_x_188) ;  /* 0x00000e3000077945 */ /* 0x000fe80003800200 */
[----:B------:R-:W-:Y:S05]  /*8b60*/  @P0 BRA `(.L_x_189) ;  /* 0x0000000c00840947 */ /* 0x000fea0003800000 */
[----:B0-----:R-:W0:Y:S01]  /*8b70*/  LDC R17, c[0x0][0x388] ;  /* 0x0000e200ff117b82 */ /* 0x001e220000000800 */
[----:B-12-4-:R-:W-:Y:S01]  /*8b80*/  MOV R8, 0x0 ;  /* 0x0000000000087802 */ /* 0x016fe20000000f00 */
        /* <DEDUP_REMOVED lines=8> */
[----:B--23--:R-:W-:Y:S05]  /*8c10*/  CALL.ABS.NOINC R8 ;  /* 0x0000000008007343 */ /* 0x00cfea0003c00000 */
.L_x_190:
        /* <DEDUP_REMOVED lines=8> */
.L_x_191:
[----:B------:R-:W-:-:S13]  /*8ca0*/  ISETP.GE.AND P6, PT, R17, 0x1, PT ;  /* 0x000000011100780c */ /* 0x000fda0003fc6270 */
[----:B------:R-:W-:Y:S05]  /*8cb0*/  @!P6 BRA `(.L_x_192) ;  /* 0x0000000c0010e947 */ /* 0x000fea0003800000 */
[----:B------:R-:W0:Y:S01]  /*8cc0*/  LDC R39, c[0x0][0x388] ;  /* 0x0000e200ff277b82 */ /* 0x000e220000000800 */
[----:B------:R-:W-:Y:S02]  /*8cd0*/  IMAD.MOV.U32 R25, RZ, RZ, RZ ;  /* 0x000000ffff197224 */ /* 0x000fe400078e00ff */
[----:B0-----:R-:W-:-:S05]  /*8ce0*/  VIADD R0, R39, 0xffffffff ;  /* 0xffffffff27007836 */ /* 0x001fca0000000000 */
[----:B------:R-:W-:-:S13]  /*8cf0*/  ISETP.GE.U32.AND P0, PT, R0, 0x7, PT ;  /* 0x000000070000780c */ /* 0x000fda0003f06070 */
[----:B------:R-:W-:Y:S05]  /*8d00*/  @!P0 BRA `(.L_x_193) ;  /* 0x0000000400788947 */ /* 0x000fea0003800000 */
[----:B------:R-:W-:Y:S01]  /*8d10*/  BSSY.RECONVERGENT B6, `(.L_x_194) ;  /* 0x000005c000067945 */ /* 0x000fe20003800200 */
[----:B------:R-:W-:-:S07]  /*8d20*/  IMAD.MOV.U32 R25, RZ, RZ, RZ ;  /* 0x000000ffff197224 */ /* 0x000fce00078e00ff */
.L_x_203:
[C---:B------:R-:W-:Y:S01]  /*8d30*/  LEA R24, R25.reuse, R36, 0x2 ;  /* 0x0000002419187211 */ /* 0x040fe200078e10ff */
[----:B------:R-:W0:Y:S01]  /*8d40*/  LDCU.64 UR4, c[0x4][0x10] ;  /* 0x01000200ff0477ac */ /* 0x000e220008000a00 */
[----:B------:R-:W-:Y:S01]  /*8d50*/  MOV R8, 0x0 ;  /* 0x0000000000087802 */ /* 0x000fe20000000f00 */
[----:B------:R-:W-:Y:S01]  /*8d60*/  VIADD R25, R25, 0x8 ;  /* 0x0000000819197836 */ /* 0x000fe20000000000 */
[----:B------:R-:W-:Y:S01]  /*8d70*/  IADD3 R6, P0, PT, R23, 0x8, RZ ;  /* 0x0000000817067810 */ /* 0x000fe20007f1e0ff */
[----:B------:R-:W1:Y:S03]  /*8d80*/  LDS R0, [R24] ;  /* 0x0000000018007984 */ /* 0x000e660000000800 */
[----:B------:R-:W2:Y:S01]  /*8d90*/  LDC.64 R8, c[0x4][R8] ;  /* 0x0100000008087b82 */ /* 0x000ea20000000a00 */
[----:B------:R-:W-:Y:S01]  /*8da0*/  IMAD.X R19, RZ, RZ, R22, P0 ;  /* 0x000000ffff137224 */ /* 0x000fe200000e0616 */
[----:B------:R-:W-:-:S04]  /*8db0*/  ISETP.NE.AND P1, PT, R25, R30, PT ;  /* 0x0000001e1900720c */ /* 0x000fc80003f25270 */
[----:B------:R-:W-:Y:S02]  /*8dc0*/  P2R R41, PR, RZ, 0x2 ;  /* 0x00000002ff297803 */ /* 0x000fe40000000000 */
[----:B------:R-:W-:Y:S01]  /*8dd0*/  MOV R7, R19 ;  /* 0x0000001300077202 */ /* 0x000fe20000000f00 */
[----:B0-----:R-:W-:Y:S02]  /*8de0*/  IMAD.U32 R4, RZ, RZ, UR4 ;  /* 0x00000004ff047e24 */ /* 0x001fe4000f8e00ff */
[----:B------:R-:W-:Y:S01]  /*8df0*/  IMAD.U32 R5, RZ, RZ, UR5 ;  /* 0x00000005ff057e24 */ /* 0x000fe2000f8e00ff */
[----:B-1----:R0:W-:Y:S06]  /*8e00*/  STL [R1+0x8], R0 ;  /* 0x0000080001007387 */ /* 0x0021ec0000100800 */
[----:B------:R-:W-:-:S07]  /*8e10*/  LEPC R20, `(.L_x_195) ;  /* 0x000000001014794e */ /* 0x000fce0000000000 */
[----:B0-2---:R-:W-:Y:S05]  /*8e20*/  CALL.ABS.NOINC R8 ;  /* 0x0000000008007343 */ /* 0x005fea0003c00000 */
.L_x_195:
[----:B------:R-:W0:Y:S01]  /*8e30*/  LDS R0, [R24+0x4] ;  /* 0x0000040018007984 */ /* 0x000e220000000800 */
[----:B------:R-:W-:Y:S01]  /*8e40*/  MOV R18, 0x0 ;  /* 0x0000000000127802 */ /* 0x000fe20000000f00 */
[----:B------:R-:W1:Y:S01]  /*8e50*/  LDCU.64 UR4, c[0x4][0x10] ;  /* 0x01000200ff0477ac */ /* 0x000e620008000a00 */
[----:B------:R-:W-:Y:S02]  /*8e60*/  VIADD R17, R23, 0x8 ;  /* 0x0000000817117836 */ /* 0x000fe40000000000 */
[----:B------:R2:W3:Y:S01]  /*8e70*/  LDC.64 R8, c[0x4][R18] ;  /* 0x0100000012087b82 */ /* 0x0004e20000000a00 */
[----:B------:R-:W-:Y:S02]  /*8e80*/  IMAD.MOV.U32 R7, RZ, RZ, R19 ;  /* 0x000000ffff077224 */ /* 0x000fe400078e0013 */
[----:B------:R-:W-:Y:S01]  /*8e90*/  MOV R6, R17 ;  /* 0x0000001100067202 */ /* 0x000fe20000000f00 */
[----:B-1----:R-:W-:Y:S02]  /*8ea0*/  IMAD.U32 R4, RZ, RZ, UR4 ;  /* 0x00000004ff047e24 */ /* 0x002fe4000f8e00ff */
[----:B------:R-:W-:Y:S01]  /*8eb0*/  IMAD.U32 R5, RZ, RZ, UR5 ;  /* 0x00000005ff057e24 */ /* 0x000fe2000f8e00ff */
[----:B0-----:R2:W-:Y:S06]  /*8ec0*/  STL [R1+0x8], R0 ;  /* 0x0000080001007387 */ /* 0x0015ec0000100800 */
[----:B------:R-:W-:-:S07]  /*8ed0*/  LEPC R20, `(.L_x_196) ;  /* 0x000000001014794e */ /* 0x000fce0000000000 */
[----:B--23--:R-:W-:Y:S05]  /*8ee0*/  CALL.ABS.NOINC R8 ;  /* 0x0000000008007343 */ /* 0x00cfea0003c00000 */
.L_x_196:
        /* <DEDUP_REMOVED lines=10> */
.L_x_197:
        /* <DEDUP_REMOVED lines=10> */
.L_x_198:
        /* <DEDUP_REMOVED lines=10> */
.L_x_199:
        /* <DEDUP_REMOVED lines=10> */
.L_x_200:
        /* <DEDUP_REMOVED lines=10> */
.L_x_201:
        /* <DEDUP_REMOVED lines=10> */
.L_x_202:
[----:B------:R-:W-:-:S13]  /*92b0*/  ISETP.NE.AND P6, PT, R41, RZ, PT ;  /* 0x000000ff2900720c */ /* 0x000fda0003fc5270 */
[----:B------:R-:W-:Y:S05]  /*92c0*/  @P6 BRA `(.L_x_203) ;  /* 0xfffffff800986947 */ /* 0x000fea000383ffff */
[----:B------:R-:W-:Y:S05]  /*92d0*/  BSYNC.RECONVERGENT B6 ;  /* 0x0000000000067941 */ /* 0x000fea0003800200 */
.L_x_194:
[----:B------:R-:W-:-:S07]  /*92e0*/  MOV R25, R30 ;  /* 0x0000001e00197202 */ /* 0x000fce0000000f00 */
.L_x_193:
[----:B------:R-:W-:-:S04]  /*92f0*/  LOP3.LUT R0, R39, 0x7, RZ, 0xc0, !PT ;  /* 0x0000000727007812 */ /* 0x000fc800078ec0ff */
[----:B------:R-:W-:-:S13]  /*9300*/  ISETP.NE.AND P0, PT, R0, RZ, PT ;  /* 0x000000ff0000720c */ /* 0x000fda0003f05270 */
[----:B------:R-:W-:Y:S05]  /*9310*/  @!P0 BRA `(.L_x_192) ;  /* 0x0000000400788947 */ /* 0x000fea0003800000 */
[----:B------:R-:W-:-:S05]  /*9320*/  VIADD R0, R0, 0xffffffff ;  /* 0xffffffff00007836 */ /* 0x000fca0000000000 */
[----:B------:R-:W-:-:S13]  /*9330*/  ISETP.GE.U32.AND P0, PT, R0, 0x3, PT ;  /* 0x000000030000780c */ /* 0x000fda0003f06070 */
[----:B------:R-:W-:Y:S05]  /*9340*/  @!P0 BRA `(.L_x_204) ;  /* 0x0000000000b88947 */ /* 0x000fea0003800000 */
[----:B------:R-:W-:Y:S01]  /*9350*/  IMAD R18, R25, 0x4, R36 ;  /* 0x0000000419127824 */ /* 0x000fe200078e0224 */
[----:B------:R-:W-:Y:S01]  /*9360*/  MOV R8, 0x0 ;  /* 0x0000000000087802 */ /* 0x000fe20000000f00 */
[----:B------:R-:W0:Y:S01]  /*9370*/  LDCU.64 UR4, c[0x4][0x10] ;  /* 0x01000200ff0477ac */ /* 0x000e220008000a00 */
[----:B------:R-:W-:Y:S02]  /*9380*/  IADD3 R6, P0, PT, R23, 0x8, RZ ;  /* 0x0000000817067810 */ /* 0x000fe40007f1e0ff */
[----:B------:R-:W1:Y:S02]  /*9390*/  LDS R0, [R18] ;  /* 0x0000000012007984 */ /* 0x000e640000000800 */
[----:B------:R-:W2:Y:S01]  /*93a0*/  LDC.64 R8, c[0x4][R8] ;  /* 0x0100000008087b82 */ /* 0x000ea20000000a00 */
[----:B------:R-:W-:Y:S02]  /*93b0*/  IMAD.X R7, RZ, RZ, R22, P0 ;  /* 0x000000ffff077224 */ /* 0x000fe400000e0616 */
[----:B0-----:R-:W-:Y:S01]  /*93c0*/  IMAD.U32 R4, RZ, RZ, UR4 ;  /* 0x00000004ff047e24 */ /* 0x001fe2000f8e00ff */
[----:B------:R-:W-:Y:S01]  /*93d0*/  MOV R5, UR5 ;  /* 0x0000000500057c02 */ /* 0x000fe20008000f00 */
[----:B-1----:R0:W-:Y:S06]  /*93e0*/  STL [R1+0x8], R0 ;  /* 0x0000080001007387 */ /* 0x0021ec0000100800 */
[----:B------:R-:W-:-:S07]  /*93f0*/  LEPC R20, `(.L_x_205) ;  /* 0x000000001014794e */ /* 0x000fce0000000000 */
[----:B0-2---:R-:W-:Y:S05]  /*9400*/  CALL.ABS.NOINC R8 ;  /* 0x0000000008007343 */ /* 0x005fea0003c00000 */
.L_x_205:
[----:B------:R-:W0:Y:S01]  /*9410*/  LDS R0, [R18+0x4] ;  /* 0x0000040012007984 */ /* 0x000e220000000800 */
        /* <DEDUP_REMOVED lines=8> */
[----:B------:R-:W-:Y:S01]  /*94a0*/  MOV R5, UR5 ;  /* 0x0000000500057c02 */ /* 0x000fe20008000f00 */
[----:B0-----:R2:W-:Y:S06]  /*94b0*/  STL [R1+0x8], R0 ;  /* 0x0000080001007387 */ /* 0x0015ec0000100800 */
[----:B------:R-:W-:-:S07]  /*94c0*/  LEPC R20, `(.L_x_206) ;  /* 0x000000001014794e */ /* 0x000fce0000000000 */
[----:B--23--:R-:W-:Y:S05]  /*94d0*/  CALL.ABS.NOINC R8 ;  /* 0x0000000008007343 */ /* 0x00cfea0003c00000 */
.L_x_206:
        /* <DEDUP_REMOVED lines=10> */
.L_x_207:
        /* <DEDUP_REMOVED lines=10> */
.L_x_208:
[----:B------:R-:W-:-:S07]  /*9620*/  VIADD R25, R25, 0x4 ;  /* 0x0000000419197836 */ /* 0x000fce0000000000 */
.L_x_204:
[----:B------:R-:W-:-:S04]  /*9630*/  LOP3.LUT R0, R39, 0x3, RZ, 0xc0, !PT ;  /* 0x0000000327007812 */ /* 0x000fc800078ec0ff */
[----:B------:R-:W-:-:S13]  /*9640*/  ISETP.NE.AND P0, PT, R0, RZ, PT ;  /* 0x000000ff0000720c */ /* 0x000fda0003f05270 */
[----:B------:R-:W-:Y:S05]  /*9650*/  @!P0 BRA `(.L_x_192) ;  /* 0x0000000000a88947 */ /* 0x000fea0003800000 */
[----:B------:R-:W-:-:S04]  /*9660*/  IADD3 R0, PT, PT, R0, -0x1, RZ ;  /* 0xffffffff00007810 */ /* 0x000fc80007ffe0ff */
[----:B------:R-:W-:-:S13]  /*9670*/  ISETP.NE.AND P0, PT, R0, RZ, PT ;  /* 0x000000ff0000720c */ /* 0x000fda0003f05270 */
[----:B------:R-:W-:Y:S05]  /*9680*/  @!P0 BRA `(.L_x_209) ;  /* 0x0000000000608947 */ /* 0x000fea0003800000 */
[----:B------:R-:W-:Y:S01]  /*9690*/  IMAD R17, R25, 0x4, R36 ;  /* 0x0000000419117824 */ /* 0x000fe200078e0224 */
[----:B------:R-:W-:Y:S01]  /*96a0*/  MOV R8, 0x0 ;  /* 0x0000000000087802 */ /* 0x000fe20000000f00 */
[----:B------:R-:W0:Y:S01]  /*96b0*/  LDCU.64 UR4, c[0x4][0x10] ;  /* 0x01000200ff0477ac */ /* 0x000e220008000a00 */
[----:B------:R-:W-:Y:S02]  /*96c0*/  IADD3 R6, P0, PT, R23, 0x8, RZ ;  /* 0x0000000817067810 */ /* 0x000fe40007f1e0ff */
[----:B------:R-:W1:Y:S02]  /*96d0*/  LDS R0, [R17] ;  /* 0x0000000011007984 */ /* 0x000e640000000800 */
[----:B------:R-:W2:Y:S01]  /*96e0*/  LDC.64 R8, c[0x4][R8] ;  /* 0x0100000008087b82 */ /* 0x000ea20000000a00 */
[----:B------:R-:W-:Y:S01]  /*96f0*/  IADD3.X R7, PT, PT, RZ, R22, RZ, P0, !PT ;  /* 0x00000016ff077210 */ /* 0x000fe200007fe4ff */
[----:B0-----:R-:W-:Y:S02]  /*9700*/  IMAD.U32 R4, RZ, RZ, UR4 ;  /* 0x00000004ff047e24 */ /* 0x001fe4000f8e00ff */
[----:B------:R-:W-:Y:S01]  /*9710*/  IMAD.U32 R5, RZ, RZ, UR5 ;  /* 0x00000005ff057e24 */ /* 0x000fe2000f8e00ff */
[----:B-1----:R0:W-:Y:S06]  /*9720*/  STL [R1+0x8], R0 ;  /* 0x0000080001007387 */ /* 0x0021ec0000100800 */
[----:B------:R-:W-:-:S07]  /*9730*/  LEPC R20, `(.L_x_210) ;  /* 0x000000001014794e */ /* 0x000fce0000000000 */
[----:B0-2---:R-:W-:Y:S05]  /*9740*/  CALL.ABS.NOINC R8 ;  /* 0x0000000008007343 */ /* 0x005fea0003c00000 */
.L_x_210:
[----:B------:R-:W0:Y:S01]  /*9750*/  LDS R0, [R17+0x4] ;  /* 0x0000040011007984 */ /* 0x000e220000000800 */
[----:B------:R-:W-:Y:S01]  /*9760*/  MOV R8, 0x0 ;  /* 0x0000000000087802 */ /* 0x000fe20000000f00 */
[----:B------:R-:W1:Y:S01]  /*9770*/  LDCU.64 UR4, c[0x4][0x10] ;  /* 0x01000200ff0477ac */ /* 0x000e620008000a00 */
[----:B------:R-:W-:-:S04]  /*9780*/  IADD3 R6, P0, PT, R23, 0x8, RZ ;  /* 0x0000000817067810 */ /* 0x000fc80007f1e0ff */
[----:B------:R-:W2:Y:S01]  /*9790*/  LDC.64 R8, c[0x4][R8] ;  /* 0x0100000008087b82 */ /* 0x000ea20000000a00 */
[----:B------:R-:W-:Y:S02]  /*97a0*/  IMAD.X R7, RZ, RZ, R22, P0 ;  /* 0x000000ffff077224 */ /* 0x000fe400000e0616 */
[----:B-1----:R-:W-:Y:S02]  /*97b0*/  IMAD.U32 R4, RZ, RZ, UR4 ;  /* 0x00000004ff047e24 */ /* 0x002fe4000f8e00ff */
[----:B------:R-:W-:Y:S01]  /*97c0*/  IMAD.U32 R5, RZ, RZ, UR5 ;  /* 0x00000005ff057e24 */ /* 0x000fe2000f8e00ff */
[----:B0-----:R0:W-:Y:S06]  /*97d0*/  STL [R1+0x8], R0 ;  /* 0x0000080001007387 */ /* 0x0011ec0000100800 */
[----:B------:R-:W-:-:S07]  /*97e0*/  LEPC R20, `(.L_x_211) ;  /* 0x000000001014794e */ /* 0x000fce0000000000 */
[----:B0-2---:R-:W-:Y:S05]  /*97f0*/  CALL.ABS.NOINC R8 ;  /* 0x0000000008007343 */ /* 0x005fea0003c00000 */
.L_x_211:
[----:B------:R-:W-:-:S07]  /*9800*/  IADD3 R25, PT, PT, R25, 0x2, RZ ;  /* 0x0000000219197810 */ /* 0x000fce0007ffe0ff */
.L_x_209:
[----:B------:R-:W-:-:S04]  /*9810*/  LOP3.LUT R39, R39, 0x1, RZ, 0xc0, !PT ;  /* 0x0000000127277812 */ /* 0x000fc800078ec0ff */
[----:B------:R-:W-:-:S13]  /*9820*/  ISETP.NE.AND P0, PT, R39, RZ, PT ;  /* 0x000000ff2700720c */ /* 0x000fda0003f05270 */
[----:B------:R-:W-:Y:S05]  /*9830*/  @!P0 BRA `(.L_x_192) ;  /* 0x0000000000308947 */ /* 0x000fea0003800000 */
[----:B------:R-:W-:Y:S01]  /*9840*/  IMAD R0, R25, 0x4, R36 ;  /* 0x0000000419007824 */ /* 0x000fe200078e0224 */
[----:B------:R-:W-:Y:S01]  /*9850*/  MOV R8, 0x0 ;  /* 0x0000000000087802 */ /* 0x000fe20000000f00 */
[----:B------:R-:W0:Y:S01]  /*9860*/  LDCU.64 UR4, c[0x4][0x10] ;  /* 0x01000200ff0477ac */ /* 0x000e220008000a00 */
[----:B------:R-:W-:-:S03]  /*9870*/  IADD3 R6, P0, PT, R23, 0x8, RZ ;  /* 0x0000000817067810 */ /* 0x000fc60007f1e0ff */
[----:B------:R-:W1:Y:S01]  /*9880*/  LDS R0, [R0] ;  /* 0x0000000000007984 */ /* 0x000e620000000800 */
[----:B------:R-:W2:Y:S01]  /*9890*/  LDC.64 R8, c[0x4][R8] ;  /* 0x0100000008087b82 */ /* 0x000ea20000000a00 */
[----:B------:R-:W-:Y:S01]  /*98a0*/  IADD3.X R7, PT, PT, RZ, R22, RZ, P0, !PT ;  /* 0x00000016ff077210 */ /* 0x000fe200007fe4ff */
[----:B0-----:R-:W-:Y:S02]  /*98b0*/  IMAD.U32 R4, RZ, RZ, UR4 ;  /* 0x00000004ff047e24 */ /* 0x001fe4000f8e00ff */
[----:B------:R-:W-:Y:S01]  /*98c0*/  IMAD.U32 R5, RZ, RZ, UR5 ;  /* 0x00000005ff057e24 */ /* 0x000fe2000f8e00ff */
[----:B-1----:R0:W-:Y:S06]  /*98d0*/  STL [R1+0x8], R0 ;  /* 0x0000080001007387 */ /* 0x0021ec0000100800 */
[----:B------:R-:W-:-:S07]  /*98e0*/  LEPC R20, `(.L_x_192) ;  /* 0x000000001014794e */ /* 0x000fce0000000000 */
[----:B0-2---:R-:W-:Y:S05]  /*98f0*/  CALL.ABS.NOINC R8 ;  /* 0x0000000008007343 */ /* 0x005fea0003c00000 */
.L_x_192:
        /* <DEDUP_REMOVED lines=8> */
.L_x_189:
[----:B------:R-:W-:Y:S05]  /*9980*/  BSYNC.RECONVERGENT B7 ;  /* 0x0000000000077941 */ /* 0x000fea0003800200 */
.L_x_188:
[----:B------:R-:W5:Y:S01]  /*9990*/  LDCU UR4, c[0x0][0x38c] ;  /* 0x00007180ff0477ac */ /* 0x000f620008000800 */
[----:B------:R-:W-:Y:S01]  /*99a0*/  MOV R36, R38 ;  /* 0x0000002600247202 */ /* 0x000fe20000000f00 */
[----:B------:R-:W-:Y:S02]  /*99b0*/  IMAD.MOV.U32 R38, RZ, RZ, R27 ;  /* 0x000000ffff267224 */ /* 0x000fe400078e001b */
[----:B-----5:R-:W-:-:S05]  /*99c0*/  VIADD R32, R32, UR4 ;  /* 0x0000000420207c36 */ /* 0x020fca0008000000 */
[----:B------:R-:W-:-:S13]  /*99d0*/  ISETP.GE.U32.AND P0, PT, R32, 0x20, PT ;  /* 0x000000202000780c */ /* 0x000fda0003f06070 */
[----:B------:R-:W-:Y:S05]  /*99e0*/  @!P0 BRA `(.L_x_212) ;  /* 0xffffff7c00408947 */ /* 0x000fea000383ffff */
[----:B------:R-:W5:Y:S02]  /*99f0*/  LDC R21, c[0x0][0x388] ;  /* 0x0000e200ff157b82 */ /* 0x000f640000000800 */
[----:B-----5:R-:W-:-:S13]  /*9a00*/  ISETP.GE.AND P0, PT, R2, R21, PT ;  /* 0x000000150200720c */ /* 0x020fda0003f06270 */
[----:B------:R-:W-:Y:S05]  /*9a10*/  @P0 EXIT ;  /* 0x000000000000094d */ /* 0x000fea0003800000 */
[C---:B0-2-4-:R-:W-:Y:S01]  /*9a20*/  VIADD R0, R29.reuse, 0x1 ;  /* 0x000000011d007836 */ /* 0x055fe20000000000 */
[----:B-1----:R-:W0:Y:S01]  /*9a30*/  LDC.64 R4, c[0x0][0x380] ;  /* 0x0000e000ff047b82 */ /* 0x002e220000000a00 */
[----:B------:R-:W-:Y:S01]  /*9a40*/  BSSY.RECONVERGENT B0, `(.L_x_213) ;  /* 0x0000011000007945 */ /* 0x000fe20003800200 */
[----:B------:R-:W-:Y:S02]  /*9a50*/  ISETP.GE.U32.AND P1, PT, R29, 0x3, PT ;  /* 0x000000031d00780c */ /* 0x000fe40003f26070 */
[----:B------:R-:W-:-:S04]  /*9a60*/  LOP3.LUT R8, R0, 0x3, RZ, 0xc0, !PT ;  /* 0x0000000300087812 */ /* 0x000fc800078ec0ff */
[----:B------:R-:W-:-:S13]  /*9a70*/  ISETP.NE.AND P0, PT, R8, RZ, PT ;  /* 0x000000ff0800720c */ /* 0x000fda0003f05270 */
[----:B------:R-:W-:Y:S05]  /*9a80*/  @!P0 BRA `(.L_x_214) ;  /* 0x0000000000308947 */ /* 0x000fea0003800000 */
[----:B------:R-:W1:Y:S01]  /*9a90*/  LDC.64 R6, c[0x0][0x380] ;  /* 0x0000e000ff067b82 */ /* 0x000e620000000a00 */
[----:B------:R-:W-:Y:S01]  /*9aa0*/  IMAD R0, R2, 0x4, R27 ;  /* 0x0000000402007824 */ /* 0x000fe200078e021b */
[----:B------:R-:W-:Y:S01]  /*9ab0*/  IADD3 R3, PT, PT, -R8, RZ, RZ ;  /* 0x000000ff08037210 */ /* 0x000fe20007ffe1ff */
[----:B-1----:R-:W-:-:S04]  /*9ac0*/  IMAD.WIDE.U32 R6, R2, 0x4, R6 ;  /* 0x0000000402067825 */ /* 0x002fc800078e0006 */
[----:B------:R-:W-:-:S07]  /*9ad0*/  IMAD R2, R8, R33, R2 ;  /* 0x0000002108027224 */ /* 0x000fce00078e0202 */
.L_x_215:
[----:B------:R1:W2:Y:S01]  /*9ae0*/  LDS R9, [R0] ;  /* 0x0000000000097984 */ /* 0x0002a20000000800 */
[----:B------:R-:W-:-:S05]  /*9af0*/  VIADD R3, R3, 0x1 ;  /* 0x0000000103037836 */ /* 0x000fca0000000000 */
[----:B------:R-:W-:Y:S01]  /*9b00*/  ISETP.NE.AND P0, PT, R3, RZ, PT ;  /* 0x000000ff0300720c */ /* 0x000fe20003f05270 */
[C---:B-1----:R-:W-:Y:S01]  /*9b10*/  IMAD R0, R33.reuse, 0x4, R0 ;  /* 0x0000000421007824 */ /* 0x042fe200078e0200 */
[----:B--2---:R1:W-:Y:S02]  /*9b20*/  STG.E desc[UR36][R6.64], R9 ;  /* 0x0000000906007986 */ /* 0x0043e4000c101924 */
[----:B-1----:R-:W-:-:S09]  /*9b30*/  IMAD.WIDE.U32 R6, R33, 0x4, R6 ;  /* 0x0000000421067825 */ /* 0x002fd200078e0006 */
[----:B------:R-:W-:Y:S05]  /*9b40*/  @P0 BRA `(.L_x_215) ;  /* 0xfffffffc00e40947 */ /* 0x000fea000383ffff */
.L_x_214:
[----:B------:R-:W-:Y:S05]  /*9b50*/  BSYNC.RECONVERGENT B0 ;  /* 0x0000000000007941 */ /* 0x000fea0003800200 */
.L_x_213:
[----:B------:R-:W-:Y:S05]  /*9b60*/  @!P1 EXIT ;  /* 0x000000000000994d */ /* 0x000fea0003800000 */
.L_x_216:
[C---:B------:R-:W-:Y:S02]  /*9b70*/  IMAD R0, R2.reuse, 0x4, R27 ;  /* 0x0000000402007824 */ /* 0x040fe400078e021b */
[C---:B----4-:R-:W-:Y:S02]  /*9b80*/  IMAD.IADD R8, R33.reuse, 0x1, R2 ;  /* 0x0000000121087824 */ /* 0x050fe400078e0202 */
[--C-:B0-----:R-:W-:Y:S01]  /*9b90*/  IMAD.WIDE.U32 R6, R2, 0x4, R4.reuse ;  /* 0x0000000402067825 */ /* 0x101fe200078e0004 */
[C---:B------:R-:W-:Y:S01]  /*9ba0*/  LEA R14, R33.reuse, R0, 0x2 ;  /* 0x00000000210e7211 */ /* 0x040fe200078e10ff */
[----:B------:R-:W0:Y:S01]  /*9bb0*/  LDS R3, [R0] ;  /* 0x0000000000037984 */ /* 0x000e220000000800 */
[C---:B------:R-:W-:Y:S01]  /*9bc0*/  IADD3 R10, PT, PT, R8.reuse, R33, RZ ;  /* 0x00000021080a7210 */ /* 0x040fe20007ffe0ff */
[----:B------:R-:W-:Y:S02]  /*9bd0*/  IMAD.WIDE.U32 R8, R8, 0x4, R4 ;  /* 0x0000000408087825 */ /* 0x000fe400078e0004 */
[----:B------:R-:W1:Y:S02]  /*9be0*/  LDS R15, [R14] ;  /* 0x000000000e0f7984 */ /* 0x000e640000000800 */
[----:B------:R-:W-:-:S02]  /*9bf0*/  IMAD R16, R33, 0x4, R14 ;  /* 0x0000000421107824 */ /* 0x000fc400078e020e */
[C---:B------:R-:W-:Y:S02]  /*9c00*/  IMAD.IADD R18, R10.reuse, 0x1, R33 ;  /* 0x000000010a127824 */ /* 0x040fe400078e0221 */
[----:B---3--:R-:W-:Y:S01]  /*9c10*/  IMAD R19, R33, 0x4, R16 ;  /* 0x0000000421137824 */ /* 0x008fe200078e0210 */
[----:B------:R-:W2:Y:S01]  /*9c20*/  LDS R17, [R16] ;  /* 0x0000000010117984 */ /* 0x000ea20000000800 */
[----:B------:R-:W-:-:S04]  /*9c30*/  IMAD.WIDE.U32 R10, R10, 0x4, R4 ;  /* 0x000000040a0a7825 */ /* 0x000fc800078e0004 */
[----:B------:R-:W3:Y:S01]  /*9c40*/  LDS R19, [R19] ;  /* 0x0000000013137984 */ /* 0x000ee20000000800 */
[----:B------:R-:W-:-:S04]  /*9c50*/  IMAD.WIDE.U32 R12, R18, 0x4, R4 ;  /* 0x00000004120c7825 */ /* 0x000fc800078e0004 */
[----:B------:R-:W-:-:S05]  /*9c60*/  IMAD.IADD R2, R18, 0x1, R33 ;  /* 0x0000000112027824 */ /* 0x000fca00078e0221 */
[----:B------:R-:W-:Y:S01]  /*9c70*/  ISETP.GE.AND P0, PT, R2, R21, PT ;  /* 0x000000150200720c */ /* 0x000fe20003f06270 */
[----:B0-----:R4:W-:Y:S04]  /*9c80*/  STG.E desc[UR36][R6.64], R3 ;  /* 0x0000000306007986 */ /* 0x0019e8000c101924 */
[----:B-1----:R4:W-:Y:S04]  /*9c90*/  STG.E desc[UR36][R8.64], R15 ;  /* 0x0000000f08007986 */ /* 0x0029e8000c101924 */
[----:B--2---:R4:W-:Y:S04]  /*9ca0*/  STG.E desc[UR36][R10.64], R17 ;  /* 0x000000110a007986 */ /* 0x0049e8000c101924 */
[----:B---3--:R4:W-:Y:S01]  /*9cb0*/  STG.E desc[UR36][R12.64], R19 ;  /* 0x000000130c007986 */ /* 0x0089e2000c101924 */
[----:B------:R-:W-:Y:S05]  /*9cc0*/  @!P0 BRA `(.L_x_216) ;  /* 0xfffffffc00a88947 */ /* 0x000fea000383ffff */
[----:B------:R-:W-:Y:S05]  /*9cd0*/  EXIT ;  /* 0x000000000000794d */ /* 0x000fea0003800000 */
.L_x_217:
[----:B------:R-:W-:-:S00]  /*9ce0*/  BRA `(.L_x_217) ;  /* 0xfffffffc00fc7947 */ /* 0x000fc0000383ffff */
[----:B------:R-:W-:-:S00]  /*9cf0*/  NOP ;  /* 0x0000000000007918 */ /* 0x000fc00000000000 */
        /* <DEDUP_REMOVED lines=8> */
.L_x_218:


//--------------------- .nv.global.init           --------------------------
	.section	.nv.global.init,"aw",@progbits
.nv.global.init:
	.type		$str,@object
	.size		$str,($str$1 - $str)
$str:
        /*0000*/ 	.byte	0x0a, 0x00
	.type		$str$1,@object
	.size		$str$1,($str$10 - $str$1)
$str$1:
        /*0002*/ 	.byte	0x20, 0x25, 0x64, 0x20, 0x00
	.type		$str$10,@object
	.size		$str$10,($str$4 - $str$10)
$str$10:
        /*0007*/ 	.byte	0x0a, 0x20, 0x73, 0x6f, 0x72, 0x74, 0x65, 0x64, 0x3a, 0x20, 0x20, 0x00
	.type		$str$4,@object
	.size		$str$4,($str$7 - $str$4)
$str$4:
        /*0013*/ 	.byte	0x0a, 0x61, 0x67, 0x67, 0x48, 0x69, 0x73, 0x74, 0x6f, 0x3a, 0x20, 0x00
	.type		$str$7,@object
	.size		$str$7,($str$2 - $str$7)
$str$7:
        /*001f*/ 	.byte	0x0a, 0x20, 0x66, 0x72, 0x6f, 0x6d, 0x41, 0x72, 0x72, 0x61, 0x79, 0x3a, 0x20, 0x20, 0x00
	.type		$str$2,@object
	.size		$str$2,($str$8 - $str$2)
$str$2:
        /*002e*/ 	.byte	0x0a, 0x63, 0x6f, 0x6d, 0x70, 0x75, 0x74, 0x65, 0x20, 0x68, 0x69, 0x73, 0x74, 0x6f, 0x3a, 0x00
	.type		$str$8,@object
	.size		$str$8,($str$9 - $str$8)
$str$8:
        /*003e*/ 	.byte	0x0a, 0x20, 0x62, 0x34, 0x20, 0x68, 0x69, 0x73, 0x74, 0x6f, 0x20, 0x66, 0x72, 0x6f, 0x6d, 0x41
        /*004e*/ 	.byte	0x72, 0x72, 0x3a, 0x20, 0x20, 0x00
	.type		$str$9,@object
	.size		$str$9,($str$3 - $str$9)
$str$9:
        /*0054*/ 	.byte	0x0a, 0x61, 0x67, 0x67, 0x48, 0x69, 0x73, 0x74, 0x6f, 0x2c, 0x20, 0x62, 0x69, 0x74, 0x70, 0x6f
        /*0064*/ 	.byte	0x73, 0x3a, 0x25, 0x64, 0x3a, 0x00
	.type		$str$3,@object
	.size		$str$3,($str$5 - $str$3)
$str$3:
        /*006a*/ 	.byte	0x0a, 0x61, 0x72, 0x72, 0x45, 0x6c, 0x65, 0x6d, 0x5b, 0x25, 0x64, 0x5d, 0x3a, 0x25, 0x64, 0x20
        /*007a*/ 	.byte	0x6b, 0x65, 0x79, 0x3a, 0x25, 0x64, 0x00
	.type		$str$5,@object
	.size		$str$5,($str$6 - $str$5)
$str$5:
        /*0081*/ 	.byte	0x0a, 0x6b, 0x65, 0x79, 0x20, 0x3d, 0x20, 0x25, 0x64, 0x2c, 0x20, 0x61, 0x67, 0x67, 0x48, 0x69
        /*0091*/ 	.byte	0x73, 0x74, 0x6f, 0x5b, 0x25, 0x64, 0x5d, 0x20, 0x3d, 0x20, 0x25, 0x64, 0x00
	.type		$str$6,@object
	.size		$str$6,(.L_6 - $str$6)
$str$6:
        /*009e*/ 	.byte	0x0a, 0x74, 0x6f, 0x41, 0x72, 0x72, 0x5b, 0x25, 0x64, 0x5d, 0x20, 0x3d, 0x20, 0x66, 0x72, 0x6f
        /*00ae*/ 	.byte	0x6d, 0x41, 0x72, 0x72, 0x5b, 0x25, 0x64, 0x5d, 0x20, 0x3d, 0x20, 0x25, 0x64, 0x00
.L_6:


//--------------------- .nv.shared._Z9radixSortPiii --------------------------
	.section	.nv.shared._Z9radixSortPiii,"aw",@nobits
	.sectionflags	@""
	.align	16
	.zero		1024


//--------------------- .nv.shared.reserved.0     --------------------------
	.section	.nv.shared.reserved.0,"aw",@nobits
	.weak		__nv_reservedSMEM_offset_0_alias
	.size		__nv_reservedSMEM_offset_0_alias, 0, 64
	.other		__nv_reservedSMEM_offset_0_alias,@"STO_CUDA_RESERVED_SHARED STV_DEFAULT"
__nv_reservedSMEM_offset_0_alias:
	.zero		0
	.zero		64


//--------------------- .nv.constant0._Z9radixSortPiii --------------------------
	.section	.nv.constant0._Z9radixSortPiii,"a",@progbits
	.sectionflags	@""
	.align	4
.nv.constant0._Z9radixSortPiii:
	.zero		912


//--------------------- SYMBOLS --------------------------

	.type		.nv.reservedSmem.offset0,@object
	.size		.nv.reservedSmem.offset0,0x4
	.type		.nv.reservedSmem.cap,@object
	.size		.nv.reservedSmem.cap,0x4
	.type		vprintf,@function
